//
// Generated by NVIDIA NVVM Compiler
//
// Compiler Build ID: CL-36424714
// Cuda compilation tools, release 13.0, V13.0.88
// Based on NVVM 20.0.0
//

.version 9.0
.target sm_100
.address_size 64

	// .globl	_Z11setupKernelP17curandStateXORWOWm
.global .align 4 .b8 precalc_xorwow_matrix[102400];
.global .align 4 .b8 precalc_xorwow_offset_matrix[102400];
.global .align 4 .b8 mrg32k3aM1[2304];
.global .align 4 .b8 mrg32k3aM2[2304];
.global .align 4 .b8 mrg32k3aM1SubSeq[2016];
.global .align 4 .b8 mrg32k3aM2SubSeq[2016];
.global .align 4 .b8 mrg32k3aM1Seq[2304];
.global .align 4 .b8 mrg32k3aM2Seq[2304];
.const .align 8 .b8 __cr_lgamma_table[72];

.visible .entry _Z11setupKernelP17curandStateXORWOWm(
	.param .u64 .ptr .align 1 _Z11setupKernelP17curandStateXORWOWm_param_0,
	.param .u64 _Z11setupKernelP17curandStateXORWOWm_param_1
)
{
	.reg .pred 	%p<27>;
	.reg .b32 	%r<420>;
	.reg .b64 	%rd<19>;

	ld.param.u64 	%rd8, [_Z11setupKernelP17curandStateXORWOWm_param_0];
	ld.param.u64 	%rd9, [_Z11setupKernelP17curandStateXORWOWm_param_1];
	mov.u32 	%r183, %tid.x;
	mov.u32 	%r184, %ctaid.x;
	mov.u32 	%r185, %ntid.x;
	mad.lo.s32 	%r186, %r184, %r185, %r183;
	mov.u32 	%r187, %tid.y;
	mov.u32 	%r188, %ctaid.y;
	mov.u32 	%r189, %ntid.y;
	mad.lo.s32 	%r190, %r188, %r189, %r187;
	shl.b32 	%r192, %r190, 9;
	add.s32 	%r1, %r192, %r186;
	setp.gt.s32 	%p1, %r186, 511;
	setp.gt.u32 	%p2, %r190, 511;
	or.pred  	%p3, %p1, %p2;
	@%p3 bra 	$L__BB0_44;
	cvta.to.global.u64 	%rd10, %rd8;
	cvt.s64.s32 	%rd18, %r1;
	mul.wide.s32 	%rd11, %r1, 48;
	add.s64 	%rd2, %rd10, %rd11;
	cvt.u32.u64 	%r193, %rd9;
	xor.b32  	%r194, %r193, -1429050551;
	mul.lo.s32 	%r195, %r194, 1099087573;
	{ .reg .b32 tmp; mov.b64 {tmp, %r196}, %rd9; }
	xor.b32  	%r197, %r196, -136515619;
	mul.lo.s32 	%r198, %r197, -1703105765;
	add.s32 	%r199, %r195, %r198;
	add.s32 	%r200, %r199, 6615241;
	add.s32 	%r201, %r195, 123456789;
	st.global.v2.u32 	[%rd2], {%r200, %r201};
	xor.b32  	%r202, %r195, 362436069;
	add.s32 	%r203, %r198, 521288629;
	st.global.v2.u32 	[%rd2+8], {%r202, %r203};
	xor.b32  	%r204, %r198, 88675123;
	add.s32 	%r205, %r195, 5783321;
	st.global.v2.u32 	[%rd2+16], {%r204, %r205};
	setp.eq.s32 	%p4, %r1, 0;
	@%p4 bra 	$L__BB0_43;
	mov.b32 	%r326, 0;
$L__BB0_3:
	and.b64  	%rd4, %rd18, 3;
	setp.eq.s64 	%p5, %rd4, 0;
	@%p5 bra 	$L__BB0_42;
	mul.wide.u32 	%rd12, %r326, 3200;
	mov.u64 	%rd13, precalc_xorwow_matrix;
	add.s64 	%rd5, %rd13, %rd12;
	cvt.u32.u64 	%r3, %rd4;
	mov.b32 	%r327, 0;
$L__BB0_5:
	mov.b32 	%r340, 0;
	mov.u32 	%r341, %r340;
	mov.u32 	%r342, %r340;
	mov.u32 	%r343, %r340;
	mov.u32 	%r344, %r340;
	mov.u32 	%r333, %r340;
$L__BB0_6:
	mul.wide.u32 	%rd14, %r333, 4;
	add.s64 	%rd15, %rd2, %rd14;
	ld.global.u32 	%r11, [%rd15+4];
	shl.b32 	%r12, %r333, 5;
	mov.b32 	%r339, 0;
$L__BB0_7:
	.pragma "nounroll";
	shr.u32 	%r210, %r11, %r339;
	and.b32  	%r211, %r210, 1;
	setp.eq.b32 	%p6, %r211, 1;
	not.pred 	%p7, %p6;
	add.s32 	%r212, %r12, %r339;
	mul.lo.s32 	%r213, %r212, 5;
	mul.wide.u32 	%rd16, %r213, 4;
	add.s64 	%rd6, %rd5, %rd16;
	@%p7 bra 	$L__BB0_9;
	ld.global.u32 	%r214, [%rd6];
	xor.b32  	%r344, %r344, %r214;
	ld.global.u32 	%r215, [%rd6+4];
	xor.b32  	%r343, %r343, %r215;
	ld.global.u32 	%r216, [%rd6+8];
	xor.b32  	%r342, %r342, %r216;
	ld.global.u32 	%r217, [%rd6+12];
	xor.b32  	%r341, %r341, %r217;
	ld.global.u32 	%r218, [%rd6+16];
	xor.b32  	%r340, %r340, %r218;
$L__BB0_9:
	and.b32  	%r220, %r210, 2;
	setp.eq.s32 	%p8, %r220, 0;
	@%p8 bra 	$L__BB0_11;
	ld.global.u32 	%r221, [%rd6+20];
	xor.b32  	%r344, %r344, %r221;
	ld.global.u32 	%r222, [%rd6+24];
	xor.b32  	%r343, %r343, %r222;
	ld.global.u32 	%r223, [%rd6+28];
	xor.b32  	%r342, %r342, %r223;
	ld.global.u32 	%r224, [%rd6+32];
	xor.b32  	%r341, %r341, %r224;
	ld.global.u32 	%r225, [%rd6+36];
	xor.b32  	%r340, %r340, %r225;
$L__BB0_11:
	and.b32  	%r227, %r210, 4;
	setp.eq.s32 	%p9, %r227, 0;
	@%p9 bra 	$L__BB0_13;
	ld.global.u32 	%r228, [%rd6+40];
	xor.b32  	%r344, %r344, %r228;
	ld.global.u32 	%r229, [%rd6+44];
	xor.b32  	%r343, %r343, %r229;
	ld.global.u32 	%r230, [%rd6+48];
	xor.b32  	%r342, %r342, %r230;
	ld.global.u32 	%r231, [%rd6+52];
	xor.b32  	%r341, %r341, %r231;
	ld.global.u32 	%r232, [%rd6+56];
	xor.b32  	%r340, %r340, %r232;
$L__BB0_13:
	and.b32  	%r234, %r210, 8;
	setp.eq.s32 	%p10, %r234, 0;
	@%p10 bra 	$L__BB0_15;
	ld.global.u32 	%r235, [%rd6+60];
	xor.b32  	%r344, %r344, %r235;
	ld.global.u32 	%r236, [%rd6+64];
	xor.b32  	%r343, %r343, %r236;
	ld.global.u32 	%r237, [%rd6+68];
	xor.b32  	%r342, %r342, %r237;
	ld.global.u32 	%r238, [%rd6+72];
	xor.b32  	%r341, %r341, %r238;
	ld.global.u32 	%r239, [%rd6+76];
	xor.b32  	%r340, %r340, %r239;
$L__BB0_15:
	and.b32  	%r241, %r210, 16;
	setp.eq.s32 	%p11, %r241, 0;
	@%p11 bra 	$L__BB0_17;
	ld.global.u32 	%r242, [%rd6+80];
	xor.b32  	%r344, %r344, %r242;
	ld.global.u32 	%r243, [%rd6+84];
	xor.b32  	%r343, %r343, %r243;
	ld.global.u32 	%r244, [%rd6+88];
	xor.b32  	%r342, %r342, %r244;
	ld.global.u32 	%r245, [%rd6+92];
	xor.b32  	%r341, %r341, %r245;
	ld.global.u32 	%r246, [%rd6+96];
	xor.b32  	%r340, %r340, %r246;
$L__BB0_17:
	and.b32  	%r248, %r210, 32;
	setp.eq.s32 	%p12, %r248, 0;
	@%p12 bra 	$L__BB0_19;
	ld.global.u32 	%r249, [%rd6+100];
	xor.b32  	%r344, %r344, %r249;
	ld.global.u32 	%r250, [%rd6+104];
	xor.b32  	%r343, %r343, %r250;
	ld.global.u32 	%r251, [%rd6+108];
	xor.b32  	%r342, %r342, %r251;
	ld.global.u32 	%r252, [%rd6+112];
	xor.b32  	%r341, %r341, %r252;
	ld.global.u32 	%r253, [%rd6+116];
	xor.b32  	%r340, %r340, %r253;
$L__BB0_19:
	and.b32  	%r255, %r210, 64;
	setp.eq.s32 	%p13, %r255, 0;
	@%p13 bra 	$L__BB0_21;
	ld.global.u32 	%r256, [%rd6+120];
	xor.b32  	%r344, %r344, %r256;
	ld.global.u32 	%r257, [%rd6+124];
	xor.b32  	%r343, %r343, %r257;
	ld.global.u32 	%r258, [%rd6+128];
	xor.b32  	%r342, %r342, %r258;
	ld.global.u32 	%r259, [%rd6+132];
	xor.b32  	%r341, %r341, %r259;
	ld.global.u32 	%r260, [%rd6+136];
	xor.b32  	%r340, %r340, %r260;
$L__BB0_21:
	and.b32  	%r262, %r210, 128;
	setp.eq.s32 	%p14, %r262, 0;
	@%p14 bra 	$L__BB0_23;
	ld.global.u32 	%r263, [%rd6+140];
	xor.b32  	%r344, %r344, %r263;
	ld.global.u32 	%r264, [%rd6+144];
	xor.b32  	%r343, %r343, %r264;
	ld.global.u32 	%r265, [%rd6+148];
	xor.b32  	%r342, %r342, %r265;
	ld.global.u32 	%r266, [%rd6+152];
	xor.b32  	%r341, %r341, %r266;
	ld.global.u32 	%r267, [%rd6+156];
	xor.b32  	%r340, %r340, %r267;
$L__BB0_23:
	and.b32  	%r269, %r210, 256;
	setp.eq.s32 	%p15, %r269, 0;
	@%p15 bra 	$L__BB0_25;
	ld.global.u32 	%r270, [%rd6+160];
	xor.b32  	%r344, %r344, %r270;
	ld.global.u32 	%r271, [%rd6+164];
	xor.b32  	%r343, %r343, %r271;
	ld.global.u32 	%r272, [%rd6+168];
	xor.b32  	%r342, %r342, %r272;
	ld.global.u32 	%r273, [%rd6+172];
	xor.b32  	%r341, %r341, %r273;
	ld.global.u32 	%r274, [%rd6+176];
	xor.b32  	%r340, %r340, %r274;
$L__BB0_25:
	and.b32  	%r276, %r210, 512;
	setp.eq.s32 	%p16, %r276, 0;
	@%p16 bra 	$L__BB0_27;
	ld.global.u32 	%r277, [%rd6+180];
	xor.b32  	%r344, %r344, %r277;
	ld.global.u32 	%r278, [%rd6+184];
	xor.b32  	%r343, %r343, %r278;
	ld.global.u32 	%r279, [%rd6+188];
	xor.b32  	%r342, %r342, %r279;
	ld.global.u32 	%r280, [%rd6+192];
	xor.b32  	%r341, %r341, %r280;
	ld.global.u32 	%r281, [%rd6+196];
	xor.b32  	%r340, %r340, %r281;
$L__BB0_27:
	and.b32  	%r283, %r210, 1024;
	setp.eq.s32 	%p17, %r283, 0;
	@%p17 bra 	$L__BB0_29;
	ld.global.u32 	%r284, [%rd6+200];
	xor.b32  	%r344, %r344, %r284;
	ld.global.u32 	%r285, [%rd6+204];
	xor.b32  	%r343, %r343, %r285;
	ld.global.u32 	%r286, [%rd6+208];
	xor.b32  	%r342, %r342, %r286;
	ld.global.u32 	%r287, [%rd6+212];
	xor.b32  	%r341, %r341, %r287;
	ld.global.u32 	%r288, [%rd6+216];
	xor.b32  	%r340, %r340, %r288;
$L__BB0_29:
	and.b32  	%r290, %r210, 2048;
	setp.eq.s32 	%p18, %r290, 0;
	@%p18 bra 	$L__BB0_31;
	ld.global.u32 	%r291, [%rd6+220];
	xor.b32  	%r344, %r344, %r291;
	ld.global.u32 	%r292, [%rd6+224];
	xor.b32  	%r343, %r343, %r292;
	ld.global.u32 	%r293, [%rd6+228];
	xor.b32  	%r342, %r342, %r293;
	ld.global.u32 	%r294, [%rd6+232];
	xor.b32  	%r341, %r341, %r294;
	ld.global.u32 	%r295, [%rd6+236];
	xor.b32  	%r340, %r340, %r295;
$L__BB0_31:
	and.b32  	%r297, %r210, 4096;
	setp.eq.s32 	%p19, %r297, 0;
	@%p19 bra 	$L__BB0_33;
	ld.global.u32 	%r298, [%rd6+240];
	xor.b32  	%r344, %r344, %r298;
	ld.global.u32 	%r299, [%rd6+244];
	xor.b32  	%r343, %r343, %r299;
	ld.global.u32 	%r300, [%rd6+248];
	xor.b32  	%r342, %r342, %r300;
	ld.global.u32 	%r301, [%rd6+252];
	xor.b32  	%r341, %r341, %r301;
	ld.global.u32 	%r302, [%rd6+256];
	xor.b32  	%r340, %r340, %r302;
$L__BB0_33:
	and.b32  	%r304, %r210, 8192;
	setp.eq.s32 	%p20, %r304, 0;
	@%p20 bra 	$L__BB0_35;
	ld.global.u32 	%r305, [%rd6+260];
	xor.b32  	%r344, %r344, %r305;
	ld.global.u32 	%r306, [%rd6+264];
	xor.b32  	%r343, %r343, %r306;
	ld.global.u32 	%r307, [%rd6+268];
	xor.b32  	%r342, %r342, %r307;
	ld.global.u32 	%r308, [%rd6+272];
	xor.b32  	%r341, %r341, %r308;
	ld.global.u32 	%r309, [%rd6+276];
	xor.b32  	%r340, %r340, %r309;
$L__BB0_35:
	and.b32  	%r311, %r210, 16384;
	setp.eq.s32 	%p21, %r311, 0;
	@%p21 bra 	$L__BB0_37;
	ld.global.u32 	%r312, [%rd6+280];
	xor.b32  	%r344, %r344, %r312;
	ld.global.u32 	%r313, [%rd6+284];
	xor.b32  	%r343, %r343, %r313;
	ld.global.u32 	%r314, [%rd6+288];
	xor.b32  	%r342, %r342, %r314;
	ld.global.u32 	%r315, [%rd6+292];
	xor.b32  	%r341, %r341, %r315;
	ld.global.u32 	%r316, [%rd6+296];
	xor.b32  	%r340, %r340, %r316;
$L__BB0_37:
	and.b32  	%r318, %r210, 32768;
	setp.eq.s32 	%p22, %r318, 0;
	@%p22 bra 	$L__BB0_39;
	ld.global.u32 	%r319, [%rd6+300];
	xor.b32  	%r344, %r344, %r319;
	ld.global.u32 	%r320, [%rd6+304];
	xor.b32  	%r343, %r343, %r320;
	ld.global.u32 	%r321, [%rd6+308];
	xor.b32  	%r342, %r342, %r321;
	ld.global.u32 	%r322, [%rd6+312];
	xor.b32  	%r341, %r341, %r322;
	ld.global.u32 	%r323, [%rd6+316];
	xor.b32  	%r340, %r340, %r323;
$L__BB0_39:
	add.s32 	%r339, %r339, 16;
	setp.ne.s32 	%p23, %r339, 32;
	@%p23 bra 	$L__BB0_7;
	mad.lo.s32 	%r324, %r333, -31, %r12;
	add.s32 	%r333, %r324, 1;
	setp.ne.s32 	%p24, %r333, 5;
	@%p24 bra 	$L__BB0_6;
	st.global.u32 	[%rd2+4], %r344;
	st.global.u32 	[%rd2+8], %r343;
	st.global.u32 	[%rd2+12], %r342;
	st.global.u32 	[%rd2+16], %r341;
	st.global.u32 	[%rd2+20], %r340;
	add.s32 	%r327, %r327, 1;
	setp.lt.u32 	%p25, %r327, %r3;
	@%p25 bra 	$L__BB0_5;
$L__BB0_42:
	shr.u64 	%rd7, %rd18, 2;
	add.s32 	%r326, %r326, 1;
	setp.gt.u64 	%p26, %rd18, 3;
	mov.u64 	%rd18, %rd7;
	@%p26 bra 	$L__BB0_3;
$L__BB0_43:
	mov.b32 	%r325, 0;
	st.global.v2.u32 	[%rd2+24], {%r325, %r325};
	st.global.u32 	[%rd2+32], %r325;
	mov.b64 	%rd17, 0;
	st.global.u64 	[%rd2+40], %rd17;
$L__BB0_44:
	ret;

}
	// .globl	_Z10metropolisPiP17curandStateXORWOWfi
.visible .entry _Z10metropolisPiP17curandStateXORWOWfi(
	.param .u64 .ptr .align 1 _Z10metropolisPiP17curandStateXORWOWfi_param_0,
	.param .u64 .ptr .align 1 _Z10metropolisPiP17curandStateXORWOWfi_param_1,
	.param .f32 _Z10metropolisPiP17curandStateXORWOWfi_param_2,
	.param .u32 _Z10metropolisPiP17curandStateXORWOWfi_param_3
)
{
	.reg .pred 	%p<7>;
	.reg .b32 	%r<68>;
	.reg .b32 	%f<18>;
	.reg .b64 	%rd<17>;

	ld.param.u64 	%rd2, [_Z10metropolisPiP17curandStateXORWOWfi_param_0];
	ld.param.u64 	%rd3, [_Z10metropolisPiP17curandStateXORWOWfi_param_1];
	ld.param.f32 	%f1, [_Z10metropolisPiP17curandStateXORWOWfi_param_2];
	ld.param.u32 	%r6, [_Z10metropolisPiP17curandStateXORWOWfi_param_3];
	mov.u32 	%r7, %tid.x;
	mov.u32 	%r8, %ctaid.x;
	mov.u32 	%r9, %ntid.x;
	mad.lo.s32 	%r1, %r8, %r9, %r7;
	mov.u32 	%r10, %tid.y;
	mov.u32 	%r11, %ctaid.y;
	mov.u32 	%r12, %ntid.y;
	mad.lo.s32 	%r13, %r11, %r12, %r10;
	setp.gt.s32 	%p1, %r1, 511;
	setp.gt.u32 	%p2, %r13, 511;
	or.pred  	%p3, %p1, %p2;
	@%p3 bra 	$L__BB1_5;
	add.s32 	%r3, %r1, %r13;
	shr.u32 	%r14, %r3, 31;
	add.s32 	%r15, %r3, %r14;
	and.b32  	%r16, %r15, -2;
	sub.s32 	%r17, %r3, %r16;
	setp.ne.s32 	%p4, %r17, %r6;
	@%p4 bra 	$L__BB1_5;
	cvta.to.global.u64 	%rd4, %rd2;
	shl.b32 	%r18, %r13, 9;
	mad.lo.s32 	%r19, %r13, 511, %r3;
	add.s32 	%r20, %r1, 511;
	shr.s32 	%r21, %r20, 31;
	shr.u32 	%r22, %r21, 23;
	add.s32 	%r23, %r20, %r22;
	and.b32  	%r24, %r23, -512;
	sub.s32 	%r25, %r20, %r24;
	add.s32 	%r26, %r25, %r18;
	add.s32 	%r27, %r1, 1;
	shr.s32 	%r28, %r27, 31;
	shr.u32 	%r29, %r28, 23;
	add.s32 	%r30, %r27, %r29;
	and.b32  	%r31, %r30, -512;
	sub.s32 	%r32, %r27, %r31;
	add.s32 	%r33, %r32, %r18;
	add.s32 	%r34, %r18, -512;
	and.b32  	%r35, %r34, 261632;
	add.s32 	%r36, %r35, %r1;
	add.s32 	%r37, %r18, 512;
	and.b32  	%r38, %r37, 261632;
	add.s32 	%r39, %r38, %r1;
	mul.wide.s32 	%rd5, %r26, 4;
	add.s64 	%rd6, %rd4, %rd5;
	ld.global.u32 	%r40, [%rd6];
	mul.wide.s32 	%rd7, %r33, 4;
	add.s64 	%rd8, %rd4, %rd7;
	ld.global.u32 	%r41, [%rd8];
	add.s32 	%r42, %r41, %r40;
	mul.wide.s32 	%rd9, %r36, 4;
	add.s64 	%rd10, %rd4, %rd9;
	ld.global.u32 	%r43, [%rd10];
	add.s32 	%r44, %r42, %r43;
	mul.wide.s32 	%rd11, %r39, 4;
	add.s64 	%rd12, %rd4, %rd11;
	ld.global.u32 	%r45, [%rd12];
	add.s32 	%r46, %r44, %r45;
	mul.wide.s32 	%rd13, %r19, 4;
	add.s64 	%rd1, %rd4, %rd13;
	ld.global.u32 	%r47, [%rd1];
	mul.lo.s32 	%r48, %r47, %r46;
	shl.b32 	%r4, %r48, 1;
	cvta.to.global.u64 	%rd14, %rd3;
	mul.wide.s32 	%rd15, %r19, 48;
	add.s64 	%rd16, %rd14, %rd15;
	ld.global.v2.u32 	{%r49, %r50}, [%rd16];
	ld.global.v2.u32 	{%r51, %r52}, [%rd16+8];
	ld.global.v2.u32 	{%r53, %r54}, [%rd16+16];
	shr.u32 	%r55, %r50, 2;
	xor.b32  	%r56, %r55, %r50;
	shl.b32 	%r57, %r54, 4;
	shl.b32 	%r58, %r56, 1;
	xor.b32  	%r59, %r57, %r58;
	xor.b32  	%r60, %r59, %r54;
	xor.b32  	%r61, %r60, %r56;
	add.s32 	%r62, %r49, 362437;
	add.s32 	%r5, %r61, %r62;
	st.global.v2.u32 	[%rd16], {%r62, %r51};
	st.global.v2.u32 	[%rd16+8], {%r52, %r53};
	st.global.v2.u32 	[%rd16+16], {%r54, %r61};
	setp.lt.s32 	%p5, %r4, 1;
	@%p5 bra 	$L__BB1_4;
	cvt.rn.f32.u32 	%f2, %r5;
	fma.rn.f32 	%f3, %f2, 0f2F800000, 0f2F000000;
	neg.s32 	%r63, %r4;
	cvt.rn.f32.s32 	%f4, %r63;
	div.rn.f32 	%f5, %f4, %f1;
	fma.rn.f32 	%f6, %f5, 0f3BBB989D, 0f3F000000;
	cvt.sat.f32.f32 	%f7, %f6;
	mov.f32 	%f8, 0f4B400001;
	mov.f32 	%f9, 0f437C0000;
	fma.rm.f32 	%f10, %f7, %f9, %f8;
	add.f32 	%f11, %f10, 0fCB40007F;
	neg.f32 	%f12, %f11;
	fma.rn.f32 	%f13, %f5, 0f3FB8AA3B, %f12;
	fma.rn.f32 	%f14, %f5, 0f32A57060, %f13;
	mov.b32 	%r64, %f10;
	shl.b32 	%r65, %r64, 23;
	mov.b32 	%f15, %r65;
	ex2.approx.ftz.f32 	%f16, %f14;
	mul.f32 	%f17, %f16, %f15;
	setp.geu.f32 	%p6, %f3, %f17;
	@%p6 bra 	$L__BB1_5;
$L__BB1_4:
	ld.global.u32 	%r66, [%rd1];
	neg.s32 	%r67, %r66;
	st.global.u32 	[%rd1], %r67;
$L__BB1_5:
	ret;

}


// ===== COMPILED SASS (sm_100) =====

	.target	sm_100

	.elftype	@"ET_EXEC"


//--------------------- .note.nv.tkinfo           --------------------------
	.section	.note.nv.tkinfo,"",@"SHT_NOTE"
	.sectionflags	@"SHF_NOTE_NV_TKINFO"
	.tkinfo
        /*0018*/ 	.word	0x00000002
        /*0030*/ 	.string	""
        /*0030*/ 	.string	"ptxas"
        /*0030*/ 	.string	"Cuda compilation tools, release 13.0, V13.0.88"
        /*0030*/ 	.string	"Build cuda_13.0.r13.0/compiler.36424714_0"
        /*0030*/ 	.string	"-arch sm_100 -m 64 "



//--------------------- .note.nv.cuinfo           --------------------------
	.section	.note.nv.cuinfo,"",@"SHT_NOTE"
	.sectionflags	@"SHF_NOTE_NV_CUINFO"
        /*0018*/ 	.short	0x0002
        /*001a*/ 	.short	0x0064
        /*001c*/ 	.short	0x0082
	.zero		2


//--------------------- .nv.info                  --------------------------
	.section	.nv.info,"",@"SHT_CUDA_INFO"
	.align	4


	//----- nvinfo : EIATTR_REGCOUNT
	.align		4
        /*0000*/ 	.byte	0x04, 0x2f
        /*0002*/ 	.short	(.L_10 - .L_9)
	.align		4
.L_9:
        /*0004*/ 	.word	index@(_Z11setupKernelP17curandStateXORWOWm)
        /*0008*/ 	.word	0x0000001f


	//----- nvinfo : EIATTR_FRAME_SIZE
	.align		4
.L_10:
        /*000c*/ 	.byte	0x04, 0x11
        /*000e*/ 	.short	(.L_12 - .L_11)
	.align		4
.L_11:
        /*0010*/ 	.word	index@(_Z11setupKernelP17curandStateXORWOWm)
        /*0014*/ 	.word	0x00000000


	//----- nvinfo : EIATTR_REGCOUNT
	.align		4
.L_12:
        /*0018*/ 	.byte	0x04, 0x2f
        /*001a*/ 	.short	(.L_14 - .L_13)
	.align		4
.L_13:
        /*001c*/ 	.word	index@(_Z10metropolisPiP17curandStateXORWOWfi)
        /*0020*/ 	.word	0x00000019


	//----- nvinfo : EIATTR_FRAME_SIZE
	.align		4
.L_14:
        /*0024*/ 	.byte	0x04, 0x11
        /*0026*/ 	.short	(.L_16 - .L_15)
	.align		4
.L_15:
        /*0028*/ 	.word	index@($__internal_0_$__cuda_sm3x_div_rn_noftz_f32_slowpath)
        /*002c*/ 	.word	0x00000000


	//----- nvinfo : EIATTR_FRAME_SIZE
	.align		4
.L_16:
        /*0030*/ 	.byte	0x04, 0x11
        /*0032*/ 	.short	(.L_18 - .L_17)
	.align		4
.L_17:
        /*0034*/ 	.word	index@(_Z10metropolisPiP17curandStateXORWOWfi)
        /*0038*/ 	.word	0x00000000


	//----- nvinfo : EIATTR_MIN_STACK_SIZE
	.align		4
.L_18:
        /*003c*/ 	.byte	0x04, 0x12
        /*003e*/ 	.short	(.L_20 - .L_19)
	.align		4
.L_19:
        /*0040*/ 	.word	index@(_Z10metropolisPiP17curandStateXORWOWfi)
        /*0044*/ 	.word	0x00000000


	//----- nvinfo : EIATTR_MIN_STACK_SIZE
	.align		4
.L_20:
        /*0048*/ 	.byte	0x04, 0x12
        /*004a*/ 	.short	(.L_22 - .L_21)
	.align		4
.L_21:
        /*004c*/ 	.word	index@(_Z11setupKernelP17curandStateXORWOWm)
        /*0050*/ 	.word	0x00000000
.L_22:


//--------------------- .nv.compat                --------------------------
	.section	.nv.compat,"",@"SHT_CUDA_COMPAT_INFO"
	.align	4
        /*0000*/ 	.byte	0x02, 0x09, 0x00, 0x00, 0x02, 0x02, 0x01, 0x00, 0x02, 0x05, 0x05, 0x00, 0x03, 0x07, 0x01, 0x01
        /*0010*/ 	.byte	0x02, 0x03, 0x00, 0x00, 0x02, 0x06, 0x01, 0x00, 0x04, 0x0b, 0x08, 0x00, 0x01, 0x00, 0x00, 0x00
        /*0020*/ 	.byte	0x00, 0x00, 0x00, 0x00


//--------------------- .nv.info._Z10metropolisPiP17curandStateXORWOWfi --------------------------
	.section	.nv.info._Z10metropolisPiP17curandStateXORWOWfi,"",@"SHT_CUDA_INFO"
	.sectionflags	@""
	.align	4


	//----- nvinfo : EIATTR_CUDA_API_VERSION
	.align		4
        /*0000*/ 	.byte	0x04, 0x37
        /*0002*/ 	.short	(.L_24 - .L_23)
.L_23:
        /*0004*/ 	.word	0x00000082


	//----- nvinfo : EIATTR_KPARAM_INFO
	.align		4
.L_24:
        /*0008*/ 	.byte	0x04, 0x17
        /*000a*/ 	.short	(.L_26 - .L_25)
.L_25:
        /*000c*/ 	.word	0x00000000
        /*0010*/ 	.short	0x0003
        /*0012*/ 	.short	0x0014
        /*0014*/ 	.byte	0x00, 0xf0, 0x11, 0x00


	//----- nvinfo : EIATTR_KPARAM_INFO
	.align		4
.L_26:
        /*0018*/ 	.byte	0x04, 0x17
        /*001a*/ 	.short	(.L_28 - .L_27)
.L_27:
        /*001c*/ 	.word	0x00000000
        /*0020*/ 	.short	0x0002
        /*0022*/ 	.short	0x0010
        /*0024*/ 	.byte	0x00, 0xf0, 0x11, 0x00


	//----- nvinfo : EIATTR_KPARAM_INFO
	.align		4
.L_28:
        /*0028*/ 	.byte	0x04, 0x17
        /*002a*/ 	.short	(.L_30 - .L_29)
.L_29:
        /*002c*/ 	.word	0x00000000
        /*0030*/ 	.short	0x0001
        /*0032*/ 	.short	0x0008
        /*0034*/ 	.byte	0x00, 0xf5, 0x21, 0x00


	//----- nvinfo : EIATTR_KPARAM_INFO
	.align		4
.L_30:
        /*0038*/ 	.byte	0x04, 0x17
        /*003a*/ 	.short	(.L_32 - .L_31)
.L_31:
        /*003c*/ 	.word	0x00000000
        /*0040*/ 	.short	0x0000
        /*0042*/ 	.short	0x0000
        /*0044*/ 	.byte	0x00, 0xf5, 0x21, 0x00


	//----- nvinfo : EIATTR_SPARSE_MMA_MASK
	.align		4
.L_32:
        /*0048*/ 	.byte	0x03, 0x50
        /*004a*/ 	.short	0x0000


	//----- nvinfo : EIATTR_MAXREG_COUNT
	.align		4
        /*004c*/ 	.byte	0x03, 0x1b
        /*004e*/ 	.short	0x00ff


	//----- nvinfo : EIATTR_MERCURY_ISA_VERSION
	.align		4
        /*0050*/ 	.byte	0x03, 0x5f
        /*0052*/ 	.short	0x0101


	//----- nvinfo : EIATTR_VRC_CTA_INIT_COUNT
	.align		4
        /*0054*/ 	.byte	0x02, 0x4a
	.zero		1
	.zero		1


	//----- nvinfo : EIATTR_EXIT_INSTR_OFFSETS
	.align		4
        /*0058*/ 	.byte	0x04, 0x1c
        /*005a*/ 	.short	(.L_34 - .L_33)


	//   ....[0]....
.L_33:
        /*005c*/ 	.word	0x000000b0


	//   ....[1]....
        /*0060*/ 	.word	0x00000120


	//   ....[2]....
        /*0064*/ 	.word	0x000006c0


	//   ....[3]....
        /*0068*/ 	.word	0x00000710


	//----- nvinfo : EIATTR_CRS_STACK_SIZE
	.align		4
.L_34:
        /*006c*/ 	.byte	0x04, 0x1e
        /*006e*/ 	.short	(.L_36 - .L_35)
.L_35:
        /*0070*/ 	.word	0x00000000


	//----- nvinfo : EIATTR_CBANK_PARAM_SIZE
	.align		4
.L_36:
        /*0074*/ 	.byte	0x03, 0x19
        /*0076*/ 	.short	0x0018


	//----- nvinfo : EIATTR_PARAM_CBANK
	.align		4
        /*0078*/ 	.byte	0x04, 0x0a
        /*007a*/ 	.short	(.L_38 - .L_37)
	.align		4
.L_37:
        /*007c*/ 	.word	index@(.nv.constant0._Z10metropolisPiP17curandStateXORWOWfi)
        /*0080*/ 	.short	0x0380
        /*0082*/ 	.short	0x0018


	//----- nvinfo : EIATTR_SW_WAR
	.align		4
.L_38:
        /*0084*/ 	.byte	0x04, 0x36
        /*0086*/ 	.short	(.L_40 - .L_39)
.L_39:
        /*0088*/ 	.word	0x00000008
.L_40:


//--------------------- .nv.info._Z11setupKernelP17curandStateXORWOWm --------------------------
	.section	.nv.info._Z11setupKernelP17curandStateXORWOWm,"",@"SHT_CUDA_INFO"
	.sectionflags	@""
	.align	4


	//----- nvinfo : EIATTR_CUDA_API_VERSION
	.align		4
        /*0000*/ 	.byte	0x04, 0x37
        /*0002*/ 	.short	(.L_42 - .L_41)
.L_41:
        /*0004*/ 	.word	0x00000082


	//----- nvinfo : EIATTR_KPARAM_INFO
	.align		4
.L_42:
        /*0008*/ 	.byte	0x04, 0x17
        /*000a*/ 	.short	(.L_44 - .L_43)
.L_43:
        /*000c*/ 	.word	0x00000000
        /*0010*/ 	.short	0x0001
        /*0012*/ 	.short	0x0008
        /*0014*/ 	.byte	0x00, 0xf0, 0x21, 0x00


	//----- nvinfo : EIATTR_KPARAM_INFO
	.align		4
.L_44:
        /*0018*/ 	.byte	0x04, 0x17
        /*001a*/ 	.short	(.L_46 - .L_45)
.L_45:
        /*001c*/ 	.word	0x00000000
        /*0020*/ 	.short	0x0000
        /*0022*/ 	.short	0x0000
        /*0024*/ 	.byte	0x00, 0xf5, 0x21, 0x00


	//----- nvinfo : EIATTR_SPARSE_MMA_MASK
	.align		4
.L_46:
        /*0028*/ 	.byte	0x03, 0x50
        /*002a*/ 	.short	0x0000


	//----- nvinfo : EIATTR_MAXREG_COUNT
	.align		4
        /*002c*/ 	.byte	0x03, 0x1b
        /*002e*/ 	.short	0x00ff


	//----- nvinfo : EIATTR_MERCURY_ISA_VERSION
	.align		4
        /*0030*/ 	.byte	0x03, 0x5f
        /*0032*/ 	.short	0x0101


	//----- nvinfo : EIATTR_VRC_CTA_INIT_COUNT
	.align		4
        /*0034*/ 	.byte	0x02, 0x4a
	.zero		1
	.zero		1


	//----- nvinfo : EIATTR_EXIT_INSTR_OFFSETS
	.align		4
        /*0038*/ 	.byte	0x04, 0x1c
        /*003a*/ 	.short	(.L_48 - .L_47)


	//   ....[0]....
.L_47:
        /*003c*/ 	.word	0x000000b0


	//   ....[1]....
        /*0040*/ 	.word	0x00000f50


	//----- nvinfo : EIATTR_CRS_STACK_SIZE
	.align		4
.L_48:
        /*0044*/ 	.byte	0x04, 0x1e
        /*0046*/ 	.short	(.L_50 - .L_49)
.L_49:
        /*0048*/ 	.word	0x00000000


	//----- nvinfo : EIATTR_CBANK_PARAM_SIZE
	.align		4
.L_50:
        /*004c*/ 	.byte	0x03, 0x19
        /*004e*/ 	.short	0x0010


	//----- nvinfo : EIATTR_PARAM_CBANK
	.align		4
        /*0050*/ 	.byte	0x04, 0x0a
        /*0052*/ 	.short	(.L_52 - .L_51)
	.align		4
.L_51:
        /*0054*/ 	.word	index@(.nv.constant0._Z11setupKernelP17curandStateXORWOWm)
        /*0058*/ 	.short	0x0380
        /*005a*/ 	.short	0x0010


	//----- nvinfo : EIATTR_SW_WAR
	.align		4
.L_52:
        /*005c*/ 	.byte	0x04, 0x36
        /*005e*/ 	.short	(.L_54 - .L_53)
.L_53:
        /*0060*/ 	.word	0x00000008
.L_54:


//--------------------- .nv.callgraph             --------------------------
	.section	.nv.callgraph,"",@"SHT_CUDA_CALLGRAPH"
	.align	4
	.sectionentsize	8
	.align		4
        /*0000*/ 	.word	0x00000000
	.align		4
        /*0004*/ 	.word	0xffffffff
	.align		4
        /*0008*/ 	.word	0x00000000
	.align		4
        /*000c*/ 	.word	0xfffffffe
	.align		4
        /*0010*/ 	.word	0x00000000
	.align		4
        /*0014*/ 	.word	0xfffffffd
	.align		4
        /*0018*/ 	.word	0x00000000
	.align		4
        /*001c*/ 	.word	0xfffffffc


//--------------------- .nv.constant4             --------------------------
	.section	.nv.constant4,"a",@progbits
	.align	8
	.align		8
.nv.constant4:
        /*0000*/ 	.dword	precalc_xorwow_matrix
	.align		8
        /*0008*/ 	.dword	precalc_xorwow_offset_matrix
	.align		8
        /*0010*/ 	.dword	mrg32k3aM1
	.align		8
        /*0018*/ 	.dword	mrg32k3aM2
	.align		8
        /*0020*/ 	.dword	mrg32k3aM1SubSeq
	.align		8
        /*0028*/ 	.dword	mrg32k3aM2SubSeq
	.align		8
        /*0030*/ 	.dword	mrg32k3aM1Seq
	.align		8
        /*0038*/ 	.dword	mrg32k3aM2Seq


//--------------------- .nv.constant3             --------------------------
	.section	.nv.constant3,"a",@progbits
	.align	8
.nv.constant3:
	.type		__cr_lgamma_table,@object
	.size		__cr_lgamma_table,(.L_8 - __cr_lgamma_table)
__cr_lgamma_table:
        /*0000*/ 	.byte	0x00, 0x00, 0x00, 0x00, 0x00, 0x00, 0x00, 0x00, 0x00, 0x00, 0x00, 0x00, 0x00, 0x00, 0x00, 0x00
        /*0010*/ 	.byte	0xef, 0x39, 0xfa, 0xfe, 0x42, 0x2e, 0xe6, 0x3f, 0x02, 0x20, 0x2a, 0xfa, 0x0b, 0xab, 0xfc, 0x3f
        /*0020*/ 	.byte	0xf9, 0x2c, 0x92, 0x7c, 0xa7, 0x6c, 0x09, 0x40, 0xc9, 0x79, 0x44, 0x3c, 0x64, 0x26, 0x13, 0x40
        /*0030*/ 	.byte	0xca, 0x01, 0xcf, 0x3a, 0x27, 0x51, 0x1a, 0x40, 0x30, 0xcc, 0x2d, 0xf3, 0xe1, 0x0c, 0x21, 0x40
        /*0040*/ 	.byte	0x0d, 0xb7, 0xfc, 0x82, 0x8e, 0x35, 0x25, 0x40
.L_8:


//--------------------- .text._Z10metropolisPiP17curandStateXORWOWfi --------------------------
	.section	.text._Z10metropolisPiP17curandStateXORWOWfi,"ax",@progbits
	.align	128
        .global         _Z10metropolisPiP17curandStateXORWOWfi
        .type           _Z10metropolisPiP17curandStateXORWOWfi,@function
        .size           _Z10metropolisPiP17curandStateXORWOWfi,(.L_x_25 - _Z10metropolisPiP17curandStateXORWOWfi)
        .other          _Z10metropolisPiP17curandStateXORWOWfi,@"STO_CUDA_ENTRY STV_DEFAULT"
_Z10metropolisPiP17curandStateXORWOWfi:
.text._Z10metropolisPiP17curandStateXORWOWfi:
[----:B------:R-:W-:Y:S01]  /*0000*/  LDC R1, c[0x0][0x37c] ;  /* 0x0000df00ff017b82 */ /* 0x000fe20000000800 */
[----:B------:R-:W0:Y:S07]  /*0010*/  S2R R11, SR_TID.Y ;  /* 0x00000000000b7919 */ /* 0x000e2e0000002200 */
[----:B------:R-:W1:Y:S01]  /*0020*/  LDC R3, c[0x0][0x360] ;  /* 0x0000d800ff037b82 */ /* 0x000e620000000800 */
[----:B------:R-:W1:Y:S07]  /*0030*/  S2R R0, SR_TID.X ;  /* 0x0000000000007919 */ /* 0x000e6e0000002100 */
[----:B------:R-:W0:Y:S08]  /*0040*/  S2UR UR5, SR_CTAID.Y ;  /* 0x00000000000579c3 */ /* 0x000e300000002600 */
[----:B------:R-:W0:Y:S08]  /*0050*/  LDC R2, c[0x0][0x364] ;  /* 0x0000d900ff027b82 */ /* 0x000e300000000800 */
[----:B------:R-:W1:Y:S01]  /*0060*/  S2UR UR4, SR_CTAID.X ;  /* 0x00000000000479c3 */ /* 0x000e620000002500 */
[----:B0-----:R-:W-:-:S05]  /*0070*/  IMAD R11, R2, UR5, R11 ;  /* 0x00000005020b7c24 */ /* 0x001fca000f8e020b */
[----:B------:R-:W-:Y:S01]  /*0080*/  ISETP.GT.U32.AND P0, PT, R11, 0x1ff, PT ;  /* 0x000001ff0b00780c */ /* 0x000fe20003f04070 */
[----:B-1----:R-:W-:-:S05]  /*0090*/  IMAD R0, R3, UR4, R0 ;  /* 0x0000000403007c24 */ /* 0x002fca000f8e0200 */
[----:B------:R-:W-:-:S13]  /*00a0*/  ISETP.GT.OR P0, PT, R0, 0x1ff, P0 ;  /* 0x000001ff0000780c */ /* 0x000fda0000704670 */
[----:B------:R-:W-:Y:S05]  /*00b0*/  @P0 EXIT ;  /* 0x000000000000094d */ /* 0x000fea0003800000 */
[----:B------:R-:W-:Y:S01]  /*00c0*/  IMAD.IADD R6, R0, 0x1, R11 ;  /* 0x0000000100067824 */ /* 0x000fe200078e020b */
[----:B------:R-:W0:Y:S04]  /*00d0*/  LDCU UR4, c[0x0][0x394] ;  /* 0x00007280ff0477ac */ /* 0x000e280008000800 */
[----:B------:R-:W-:-:S04]  /*00e0*/  LEA.HI R2, R6, R6, RZ, 0x1 ;  /* 0x0000000606027211 */ /* 0x000fc800078f08ff */
[----:B------:R-:W-:-:S05]  /*00f0*/  LOP3.LUT R3, R2, 0xfffffffe, RZ, 0xc0, !PT ;  /* 0xfffffffe02037812 */ /* 0x000fca00078ec0ff */
[----:B------:R-:W-:-:S05]  /*0100*/  IMAD.IADD R3, R6, 0x1, -R3 ;  /* 0x0000000106037824 */ /* 0x000fca00078e0a03 */
[----:B0-----:R-:W-:-:S13]  /*0110*/  ISETP.NE.AND P0, PT, R3, UR4, PT ;  /* 0x0000000403007c0c */ /* 0x001fda000bf05270 */
[----:B------:R-:W-:Y:S05]  /*0120*/  @P0 EXIT ;  /* 0x000000000000094d */ /* 0x000fea0003800000 */
[----:B------:R-:W0:Y:S01]  /*0130*/  LDC.64 R2, c[0x0][0x388] ;  /* 0x0000e200ff027b82 */ /* 0x000e220000000a00 */
[C---:B------:R-:W-:Y:S01]  /*0140*/  VIADD R7, R0.reuse, 0x1ff ;  /* 0x000001ff00077836 */ /* 0x040fe20000000000 */
[----:B------:R-:W1:Y:S01]  /*0150*/  LDCU.64 UR4, c[0x0][0x358] ;  /* 0x00006b00ff0477ac */ /* 0x000e620008000a00 */
[----:B------:R-:W-:Y:S02]  /*0160*/  VIADD R12, R0, 0x1 ;  /* 0x00000001000c7836 */ /* 0x000fe40000000000 */
[C---:B------:R-:W-:Y:S01]  /*0170*/  IMAD.SHL.U32 R8, R11.reuse, 0x200, RZ ;  /* 0x000002000b087824 */ /* 0x040fe200078e00ff */
[----:B------:R-:W-:Y:S01]  /*0180*/  SHF.R.S32.HI R10, RZ, 0x1f, R7 ;  /* 0x0000001fff0a7819 */ /* 0x000fe20000011407 */
[----:B------:R-:W-:Y:S01]  /*0190*/  IMAD R9, R11, 0x1ff, R6 ;  /* 0x000001ff0b097824 */ /* 0x000fe200078e0206 */
[----:B------:R-:W2:Y:S01]  /*01a0*/  LDC.64 R4, c[0x0][0x380] ;  /* 0x0000e000ff047b82 */ /* 0x000ea20000000a00 */
[----:B------:R-:W-:Y:S01]  /*01b0*/  SHF.R.S32.HI R13, RZ, 0x1f, R12 ;  /* 0x0000001fff0d7819 */ /* 0x000fe2000001140c */
[----:B------:R-:W-:Y:S01]  /*01c0*/  VIADD R6, R8, 0xfffffe00 ;  /* 0xfffffe0008067836 */ /* 0x000fe20000000000 */
[----:B------:R-:W-:-:S02]  /*01d0*/  LEA.HI R10, R10, R7, RZ, 0x9 ;  /* 0x000000070a0a7211 */ /* 0x000fc400078f48ff */
[----:B------:R-:W-:Y:S02]  /*01e0*/  LEA.HI R13, R13, R12, RZ, 0x9 ;  /* 0x0000000c0d0d7211 */ /* 0x000fe400078f48ff */
[----:B------:R-:W-:Y:S02]  /*01f0*/  LOP3.LUT R10, R10, 0xfffffe00, RZ, 0xc0, !PT ;  /* 0xfffffe000a0a7812 */ /* 0x000fe400078ec0ff */
[----:B------:R-:W-:Y:S01]  /*0200*/  LOP3.LUT R13, R13, 0xfffffe00, RZ, 0xc0, !PT ;  /* 0xfffffe000d0d7812 */ /* 0x000fe200078ec0ff */
[----:B------:R-:W-:Y:S01]  /*0210*/  VIADD R8, R8, 0x200 ;  /* 0x0000020008087836 */ /* 0x000fe20000000000 */
[----:B------:R-:W-:Y:S02]  /*0220*/  LOP3.LUT R15, R6, 0x3fe00, RZ, 0xc0, !PT ;  /* 0x0003fe00060f7812 */ /* 0x000fe400078ec0ff */
[----:B------:R-:W-:Y:S01]  /*0230*/  IADD3 R10, PT, PT, R7, -R10, RZ ;  /* 0x8000000a070a7210 */ /* 0x000fe20007ffe0ff */
[----:B0-----:R-:W-:-:S04]  /*0240*/  IMAD.WIDE R2, R9, 0x30, R2 ;  /* 0x0000003009027825 */ /* 0x001fc800078e0202 */
[----:B------:R-:W-:Y:S01]  /*0250*/  IMAD.IADD R12, R12, 0x1, -R13 ;  /* 0x000000010c0c7824 */ /* 0x000fe200078e0a0d */
[----:B-1----:R-:W3:Y:S01]  /*0260*/  LDG.E.64 R6, desc[UR4][R2.64] ;  /* 0x0000000402067981 */ /* 0x002ee2000c1e1b00 */
[----:B------:R-:W-:Y:S01]  /*0270*/  IMAD.IADD R19, R0, 0x1, R15 ;  /* 0x0000000100137824 */ /* 0x000fe200078e020f */
[----:B------:R-:W-:Y:S01]  /*0280*/  LOP3.LUT R13, R8, 0x3fe00, RZ, 0xc0, !PT ;  /* 0x0003fe00080d7812 */ /* 0x000fe200078ec0ff */
[C---:B------:R-:W-:Y:S02]  /*0290*/  IMAD R15, R11.reuse, 0x200, R10 ;  /* 0x000002000b0f7824 */ /* 0x040fe400078e020a */
[----:B------:R-:W-:Y:S01]  /*02a0*/  IMAD R17, R11, 0x200, R12 ;  /* 0x000002000b117824 */ /* 0x000fe200078e020c */
[----:B------:R-:W-:Y:S01]  /*02b0*/  IADD3 R21, PT, PT, R0, R13, RZ ;  /* 0x0000000d00157210 */ /* 0x000fe20007ffe0ff */
[--C-:B--2---:R-:W-:Y:S01]  /*02c0*/  IMAD.WIDE R14, R15, 0x4, R4.reuse ;  /* 0x000000040f0e7825 */ /* 0x104fe200078e0204 */
[----:B------:R-:W2:Y:S03]  /*02d0*/  LDG.E.64 R10, desc[UR4][R2.64+0x10] ;  /* 0x00001004020a7981 */ /* 0x000ea6000c1e1b00 */
[--C-:B------:R-:W-:Y:S01]  /*02e0*/  IMAD.WIDE R16, R17, 0x4, R4.reuse ;  /* 0x0000000411107825 */ /* 0x100fe200078e0204 */
[----:B------:R-:W4:Y:S03]  /*02f0*/  LDG.E.64 R12, desc[UR4][R2.64+0x8] ;  /* 0x00000804020c7981 */ /* 0x000f26000c1e1b00 */
[--C-:B------:R-:W-:Y:S01]  /*0300*/  IMAD.WIDE R18, R19, 0x4, R4.reuse ;  /* 0x0000000413127825 */ /* 0x100fe200078e0204 */
[----:B------:R0:W5:Y:S03]  /*0310*/  LDG.E R15, desc[UR4][R14.64] ;  /* 0x000000040e0f7981 */ /* 0x000166000c1e1900 */
[--C-:B------:R-:W-:Y:S01]  /*0320*/  IMAD.WIDE R20, R21, 0x4, R4.reuse ;  /* 0x0000000415147825 */ /* 0x100fe200078e0204 */
[----:B------:R-:W5:Y:S04]  /*0330*/  LDG.E R0, desc[UR4][R18.64] ;  /* 0x0000000412007981 */ /* 0x000f68000c1e1900 */
[----:B------:R-:W5:Y:S01]  /*0340*/  LDG.E R16, desc[UR4][R16.64] ;  /* 0x0000000410107981 */ /* 0x000f62000c1e1900 */
[----:B------:R-:W-:-:S03]  /*0350*/  IMAD.WIDE R4, R9, 0x4, R4 ;  /* 0x0000000409047825 */ /* 0x000fc600078e0204 */
[----:B------:R-:W4:Y:S04]  /*0360*/  LDG.E R21, desc[UR4][R20.64] ;  /* 0x0000000414157981 */ /* 0x000f28000c1e1900 */
[----:B------:R-:W4:Y:S01]  /*0370*/  LDG.E R9, desc[UR4][R4.64] ;  /* 0x0000000404097981 */ /* 0x000f22000c1e1900 */
[----:B------:R-:W-:Y:S01]  /*0380*/  BSSY.RECONVERGENT B0, `(.L_x_0) ;  /* 0x0000035000007945 */ /* 0x000fe20003800200 */
[----:B---3--:R-:W-:-:S04]  /*0390*/  SHF.R.U32.HI R8, RZ, 0x2, R7 ;  /* 0x00000002ff087819 */ /* 0x008fc80000011607 */
[----:B------:R-:W-:Y:S01]  /*03a0*/  LOP3.LUT R8, R8, R7, RZ, 0x3c, !PT ;  /* 0x0000000708087212 */ /* 0x000fe200078e3cff */
[----:B--2---:R-:W-:-:S04]  /*03b0*/  IMAD.SHL.U32 R22, R11, 0x10, RZ ;  /* 0x000000100b167824 */ /* 0x004fc800078e00ff */
[----:B------:R-:W-:-:S05]  /*03c0*/  IMAD.SHL.U32 R7, R8, 0x2, RZ ;  /* 0x0000000208077824 */ /* 0x000fca00078e00ff */
[----:B------:R-:W-:Y:S01]  /*03d0*/  LOP3.LUT R7, R11, R22, R7, 0x96, !PT ;  /* 0x000000160b077212 */ /* 0x000fe200078e9607 */
[----:B0-----:R-:W-:Y:S01]  /*03e0*/  IMAD.MOV.U32 R14, RZ, RZ, R11 ;  /* 0x000000ffff0e7224 */ /* 0x001fe200078e000b */
[----:B-----5:R-:W-:Y:S02]  /*03f0*/  IADD3 R0, PT, PT, R0, R16, R15 ;  /* 0x0000001000007210 */ /* 0x020fe40007ffe00f */
[----:B------:R-:W-:Y:S01]  /*0400*/  LOP3.LUT R15, R7, R8, RZ, 0x3c, !PT ;  /* 0x00000008070f7212 */ /* 0x000fe200078e3cff */
[----:B----4-:R-:W-:Y:S02]  /*0410*/  IMAD.MOV.U32 R7, RZ, RZ, R12 ;  /* 0x000000ffff077224 */ /* 0x010fe400078e000c */
[----:B------:R-:W-:Y:S01]  /*0420*/  IMAD.IADD R0, R0, 0x1, R21 ;  /* 0x0000000100007824 */ /* 0x000fe200078e0215 */
[----:B------:R-:W-:Y:S01]  /*0430*/  IADD3 R6, PT, PT, R6, 0x587c5, RZ ;  /* 0x000587c506067810 */ /* 0x000fe20007ffe0ff */
[----:B------:R-:W-:Y:S02]  /*0440*/  IMAD.MOV.U32 R12, RZ, RZ, R13 ;  /* 0x000000ffff0c7224 */ /* 0x000fe400078e000d */
[----:B------:R-:W-:-:S02]  /*0450*/  IMAD.MOV.U32 R13, RZ, RZ, R10 ;  /* 0x000000ffff0d7224 */ /* 0x000fc400078e000a */
[----:B------:R-:W-:Y:S01]  /*0460*/  IMAD R0, R0, R9, RZ ;  /* 0x0000000900007224 */ /* 0x000fe200078e02ff */
[----:B------:R0:W-:Y:S03]  /*0470*/  STG.E.64 desc[UR4][R2.64], R6 ;  /* 0x0000000602007986 */ /* 0x0001e6000c101b04 */
[----:B------:R-:W-:Y:S01]  /*0480*/  IMAD.SHL.U32 R0, R0, 0x2, RZ ;  /* 0x0000000200007824 */ /* 0x000fe200078e00ff */
[----:B------:R0:W-:Y:S04]  /*0490*/  STG.E.64 desc[UR4][R2.64+0x8], R12 ;  /* 0x0000080c02007986 */ /* 0x0001e8000c101b04 */
[----:B------:R0:W-:Y:S01]  /*04a0*/  STG.E.64 desc[UR4][R2.64+0x10], R14 ;  /* 0x0000100e02007986 */ /* 0x0001e2000c101b04 */
[----:B------:R-:W-:Y:S01]  /*04b0*/  ISETP.GE.AND P0, PT, R0, 0x1, PT ;  /* 0x000000010000780c */ /* 0x000fe20003f06270 */
[----:B------:R-:W-:-:S12]  /*04c0*/  IMAD.IADD R8, R15, 0x1, R6 ;  /* 0x000000010f087824 */ /* 0x000fd800078e0206 */
[----:B0-----:R-:W-:Y:S05]  /*04d0*/  @!P0 BRA `(.L_x_1) ;  /* 0x00000000007c8947 */ /* 0x001fea0003800000 */
[----:B------:R-:W0:Y:S01]  /*04e0*/  LDC R11, c[0x0][0x390] ;  /* 0x0000e400ff0b7b82 */ /* 0x000e220000000800 */
[----:B------:R-:W-:Y:S02]  /*04f0*/  IMAD.MOV R0, RZ, RZ, -R0 ;  /* 0x000000ffff007224 */ /* 0x000fe400078e0a00 */
[----:B------:R-:W-:Y:S01]  /*0500*/  HFMA2 R9, -RZ, RZ, 0.1171875, 0 ;  /* 0x2f800000ff097431 */ /* 0x000fe200000001ff */
[----:B------:R-:W-:Y:S02]  /*0510*/  BSSY.RECONVERGENT B1, `(.L_x_2) ;  /* 0x000000f000017945 */ /* 0x000fe40003800200 */
[----:B------:R-:W-:Y:S01]  /*0520*/  I2FP.F32.S32 R0, R0 ;  /* 0x0000000000007245 */ /* 0x000fe20000201400 */
[----:B0-----:R-:W0:Y:S08]  /*0530*/  MUFU.RCP R2, R11 ;  /* 0x0000000b00027308 */ /* 0x001e300000001000 */
[----:B------:R-:W1:Y:S01]  /*0540*/  FCHK P0, R0, R11 ;  /* 0x0000000b00007302 */ /* 0x000e620000000000 */
[----:B0-----:R-:W-:-:S04]  /*0550*/  FFMA R3, R2, -R11, 1 ;  /* 0x3f80000002037423 */ /* 0x001fc8000000080b */
[----:B------:R-:W-:Y:S01]  /*0560*/  FFMA R3, R2, R3, R2 ;  /* 0x0000000302037223 */ /* 0x000fe20000000002 */
[----:B------:R-:W-:-:S03]  /*0570*/  I2FP.F32.U32 R2, R8 ;  /* 0x0000000800027245 */ /* 0x000fc60000201000 */
[----:B------:R-:W-:Y:S02]  /*0580*/  FFMA R6, R0, R3, RZ ;  /* 0x0000000300067223 */ /* 0x000fe400000000ff */
[----:B------:R-:W-:Y:S02]  /*0590*/  FFMA R2, R2, R9, 1.1641532182693481445e-10 ;  /* 0x2f00000002027423 */ /* 0x000fe40000000009 */
[----:B------:R-:W-:-:S04]  /*05a0*/  FFMA R7, R6, -R11, R0 ;  /* 0x8000000b06077223 */ /* 0x000fc80000000000 */
[----:B------:R-:W-:Y:S01]  /*05b0*/  FFMA R3, R3, R7, R6 ;  /* 0x0000000703037223 */ /* 0x000fe20000000006 */
[----:B-1----:R-:W-:Y:S06]  /*05c0*/  @!P0 BRA `(.L_x_3) ;  /* 0x00000000000c8947 */ /* 0x002fec0003800000 */
[----:B------:R-:W-:-:S07]  /*05d0*/  MOV R6, 0x5f0 ;  /* 0x000005f000067802 */ /* 0x000fce0000000f00 */
[----:B------:R-:W-:Y:S05]  /*05e0*/  CALL.REL.NOINC `($__internal_0_$__cuda_sm3x_div_rn_noftz_f32_slowpath) ;  /* 0x00000000004c7944 */ /* 0x000fea0003c00000 */
[----:B------:R-:W-:-:S07]  /*05f0*/  IMAD.MOV.U32 R3, RZ, RZ, R0 ;  /* 0x000000ffff037224 */ /* 0x000fce00078e0000 */
.L_x_3:
[----:B------:R-:W-:Y:S05]  /*0600*/  BSYNC.RECONVERGENT B1 ;  /* 0x0000000000017941 */ /* 0x000fea0003800200 */
.L_x_2:
[----:B------:R-:W-:Y:S02]  /*0610*/  IMAD.MOV.U32 R0, RZ, RZ, 0x3bbb989d ;  /* 0x3bbb989dff007424 */ /* 0x000fe400078e00ff */
[----:B------:R-:W-:Y:S02]  /*0620*/  IMAD.MOV.U32 R7, RZ, RZ, 0x437c0000 ;  /* 0x437c0000ff077424 */ /* 0x000fe400078e00ff */
[----:B------:R-:W-:-:S04]  /*0630*/  FFMA.SAT R0, R3, R0, 0.5 ;  /* 0x3f00000003007423 */ /* 0x000fc80000002000 */
[----:B------:R-:W-:-:S04]  /*0640*/  FFMA.RM R0, R0, R7, 12582913 ;  /* 0x4b40000100007423 */ /* 0x000fc80000004007 */
[C---:B------:R-:W-:Y:S01]  /*0650*/  FADD R6, R0.reuse, -12583039 ;  /* 0xcb40007f00067421 */ /* 0x040fe20000000000 */
[----:B------:R-:W-:-:S03]  /*0660*/  IMAD.SHL.U32 R0, R0, 0x800000, RZ ;  /* 0x0080000000007824 */ /* 0x000fc600078e00ff */
[----:B------:R-:W-:-:S04]  /*0670*/  FFMA R6, R3, 1.4426950216293334961, -R6 ;  /* 0x3fb8aa3b03067823 */ /* 0x000fc80000000806 */
[----:B------:R-:W-:-:S04]  /*0680*/  FFMA R6, R3, 1.925963033500011079e-08, R6 ;  /* 0x32a5706003067823 */ /* 0x000fc80000000006 */
[----:B------:R-:W0:Y:S02]  /*0690*/  MUFU.EX2 R3, R6 ;  /* 0x0000000600037308 */ /* 0x000e240000000800 */
[----:B0-----:R-:W-:-:S05]  /*06a0*/  FMUL R3, R0, R3 ;  /* 0x0000000300037220 */ /* 0x001fca0000400000 */
[----:B------:R-:W-:-:S13]  /*06b0*/  FSETP.GEU.AND P0, PT, R2, R3, PT ;  /* 0x000000030200720b */ /* 0x000fda0003f0e000 */
[----:B------:R-:W-:Y:S05]  /*06c0*/  @P0 EXIT ;  /* 0x000000000000094d */ /* 0x000fea0003800000 */
.L_x_1:
[----:B------:R-:W-:Y:S05]  /*06d0*/  BSYNC.RECONVERGENT B0 ;  /* 0x0000000000007941 */ /* 0x000fea0003800200 */
.L_x_0:
[----:B------:R-:W2:Y:S02]  /*06e0*/  LDG.E R0, desc[UR4][R4.64] ;  /* 0x0000000404007981 */ /* 0x000ea4000c1e1900 */
[----:B--2---:R-:W-:-:S05]  /*06f0*/  IADD3 R3, PT, PT, -R0, RZ, RZ ;  /* 0x000000ff00037210 */ /* 0x004fca0007ffe1ff */
[----:B------:R-:W-:Y:S01]  /*0700*/  STG.E desc[UR4][R4.64], R3 ;  /* 0x0000000304007986 */ /* 0x000fe2000c101904 */
[----:B------:R-:W-:Y:S05]  /*0710*/  EXIT ;  /* 0x000000000000794d */ /* 0x000fea0003800000 */
        .weak           $__internal_0_$__cuda_sm3x_div_rn_noftz_f32_slowpath
        .type           $__internal_0_$__cuda_sm3x_div_rn_noftz_f32_slowpath,@function
        .size           $__internal_0_$__cuda_sm3x_div_rn_noftz_f32_slowpath,(.L_x_25 - $__internal_0_$__cuda_sm3x_div_rn_noftz_f32_slowpath)
$__internal_0_$__cuda_sm3x_div_rn_noftz_f32_slowpath:
[----:B------:R-:W0:Y:S01]  /*0720*/  LDC R3, c[0x0][0x390] ;  /* 0x0000e400ff037b82 */ /* 0x000e220000000800 */
[--C-:B------:R-:W-:Y:S01]  /*0730*/  SHF.R.U32.HI R7, RZ, 0x17, R0.reuse ;  /* 0x00000017ff077819 */ /* 0x100fe20000011600 */
[----:B------:R-:W1:Y:S01]  /*0740*/  LDCU UR6, c[0x0][0x390] ;  /* 0x00007200ff0677ac */ /* 0x000e620008000800 */
[----:B------:R-:W-:Y:S01]  /*0750*/  BSSY.RECONVERGENT B2, `(.L_x_4) ;  /* 0x0000064000027945 */ /* 0x000fe20003800200 */
[----:B------:R-:W-:Y:S01]  /*0760*/  IMAD.MOV.U32 R9, RZ, RZ, R0 ;  /* 0x000000ffff097224 */ /* 0x000fe200078e0000 */
[----:B------:R-:W-:-:S05]  /*0770*/  LOP3.LUT R7, R7, 0xff, RZ, 0xc0, !PT ;  /* 0x000000ff07077812 */ /* 0x000fca00078ec0ff */
[----:B------:R-:W-:Y:S02]  /*0780*/  VIADD R12, R7, 0xffffffff ;  /* 0xffffffff070c7836 */ /* 0x000fe40000000000 */
[----:B-1----:R-:W-:Y:S01]  /*0790*/  IMAD.U32 R10, RZ, RZ, UR6 ;  /* 0x00000006ff0a7e24 */ /* 0x002fe2000f8e00ff */
[----:B0-----:R-:W-:-:S04]  /*07a0*/  SHF.R.U32.HI R8, RZ, 0x17, R3 ;  /* 0x00000017ff087819 */ /* 0x001fc80000011603 */
[----:B------:R-:W-:-:S05]  /*07b0*/  LOP3.LUT R8, R8, 0xff, RZ, 0xc0, !PT ;  /* 0x000000ff08087812 */ /* 0x000fca00078ec0ff */
[----:B------:R-:W-:-:S05]  /*07c0*/  VIADD R13, R8, 0xffffffff ;  /* 0xffffffff080d7836 */ /* 0x000fca0000000000 */
[----:B------:R-:W-:-:S04]  /*07d0*/  ISETP.GT.U32.AND P0, PT, R13, 0xfd, PT ;  /* 0x000000fd0d00780c */ /* 0x000fc80003f04070 */
[----:B------:R-:W-:-:S13]  /*07e0*/  ISETP.GT.U32.OR P0, PT, R12, 0xfd, P0 ;  /* 0x000000fd0c00780c */ /* 0x000fda0000704470 */
[----:B------:R-:W-:Y:S01]  /*07f0*/  @!P0 MOV R11, RZ ;  /* 0x000000ff000b8202 */ /* 0x000fe20000000f00 */
[----:B------:R-:W-:Y:S06]  /*0800*/  @!P0 BRA `(.L_x_5) ;  /* 0x00000000005c8947 */ /* 0x000fec0003800000 */
[----:B------:R-:W-:Y:S02]  /*0810*/  FSETP.GTU.FTZ.AND P1, PT, |R3|, +INF , PT ;  /* 0x7f8000000300780b */ /* 0x000fe40003f3c200 */
[----:B------:R-:W-:-:S04]  /*0820*/  FSETP.GTU.FTZ.AND P0, PT, |R0|, +INF , PT ;  /* 0x7f8000000000780b */ /* 0x000fc80003f1c200 */
[----:B------:R-:W-:-:S13]  /*0830*/  PLOP3.LUT P0, PT, P0, P1, PT, 0xf8, 0x8f ;  /* 0x00000000008f781c */ /* 0x000fda0000703f70 */
[----:B------:R-:W-:Y:S05]  /*0840*/  @P0 BRA `(.L_x_6) ;  /* 0x00000004004c0947 */ /* 0x000fea0003800000 */
[----:B------:R-:W-:-:S13]  /*0850*/  LOP3.LUT P0, RZ, R10, 0x7fffffff, R9, 0xc8, !PT ;  /* 0x7fffffff0aff7812 */ /* 0x000fda000780c809 */
[----:B------:R-:W-:Y:S05]  /*0860*/  @!P0 BRA `(.L_x_7) ;  /* 0x00000004003c8947 */ /* 0x000fea0003800000 */
[C---:B------:R-:W-:Y:S02]  /*0870*/  FSETP.NEU.FTZ.AND P2, PT, |R0|.reuse, +INF , PT ;  /* 0x7f8000000000780b */ /* 0x040fe40003f5d200 */
[----:B------:R-:W-:Y:S02]  /*0880*/  FSETP.NEU.FTZ.AND P1, PT, |R3|, +INF , PT ;  /* 0x7f8000000300780b */ /* 0x000fe40003f3d200 */
[----:B------:R-:W-:-:S11]  /*0890*/  FSETP.NEU.FTZ.AND P0, PT, |R0|, +INF , PT ;  /* 0x7f8000000000780b */ /* 0x000fd60003f1d200 */
[----:B------:R-:W-:Y:S05]  /*08a0*/  @!P1 BRA !P2, `(.L_x_7) ;  /* 0x00000004002c9947 */ /* 0x000fea0005000000 */
[----:B------:R-:W-:-:S04]  /*08b0*/  LOP3.LUT P2, RZ, R9, 0x7fffffff, RZ, 0xc0, !PT ;  /* 0x7fffffff09ff7812 */ /* 0x000fc8000784c0ff */
[----:B------:R-:W-:-:S13]  /*08c0*/  PLOP3.LUT P1, PT, P1, P2, PT, 0x2f, 0xf2 ;  /* 0x0000000000f2781c */ /* 0x000fda0000f24577 */
[----:B------:R-:W-:Y:S05]  /*08d0*/  @P1 BRA `(.L_x_8) ;  /* 0x0000000400181947 */ /* 0x000fea0003800000 */
[----:B------:R-:W-:-:S04]  /*08e0*/  LOP3.LUT P1, RZ, R10, 0x7fffffff, RZ, 0xc0, !PT ;  /* 0x7fffffff0aff7812 */ /* 0x000fc8000782c0ff */
[----:B------:R-:W-:-:S13]  /*08f0*/  PLOP3.LUT P0, PT, P0, P1, PT, 0x2f, 0xf2 ;  /* 0x0000000000f2781c */ /* 0x000fda0000702577 */
[----:B------:R-:W-:Y:S05]  /*0900*/  @P0 BRA `(.L_x_9) ;  /* 0x0000000400000947 */ /* 0x000fea0003800000 */
[----:B------:R-:W-:Y:S02]  /*0910*/  ISETP.GE.AND P0, PT, R12, RZ, PT ;  /* 0x000000ff0c00720c */ /* 0x000fe40003f06270 */
[----:B------:R-:W-:-:S11]  /*0920*/  ISETP.GE.AND P1, PT, R13, RZ, PT ;  /* 0x000000ff0d00720c */ /* 0x000fd60003f26270 */
[----:B------:R-:W-:Y:S02]  /*0930*/  @P0 IMAD.MOV.U32 R11, RZ, RZ, RZ ;  /* 0x000000ffff0b0224 */ /* 0x000fe400078e00ff */
[----:B------:R-:W-:Y:S01]  /*0940*/  @!P0 FFMA R9, R0, 1.84467440737095516160e+19, RZ ;  /* 0x5f80000000098823 */ /* 0x000fe200000000ff */
[----:B------:R-:W-:Y:S02]  /*0950*/  @!P0 IMAD.MOV.U32 R11, RZ, RZ, -0x40 ;  /* 0xffffffc0ff0b8424 */ /* 0x000fe400078e00ff */
[----:B------:R-:W-:Y:S02]  /*0960*/  @!P1 FFMA R10, R3, 1.84467440737095516160e+19, RZ ;  /* 0x5f800000030a9823 */ /* 0x000fe400000000ff */
[----:B------:R-:W-:-:S07]  /*0970*/  @!P1 VIADD R11, R11, 0x40 ;  /* 0x000000400b0b9836 */ /* 0x000fce0000000000 */
.L_x_5:
[----:B------:R-:W-:Y:S01]  /*0980*/  LEA R3, R8, 0xc0800000, 0x17 ;  /* 0xc080000008037811 */ /* 0x000fe200078eb8ff */
[----:B------:R-:W-:Y:S01]  /*0990*/  BSSY.RECONVERGENT B3, `(.L_x_10) ;  /* 0x0000036000037945 */ /* 0x000fe20003800200 */
[----:B------:R-:W-:-:S03]  /*09a0*/  IADD3 R7, PT, PT, R7, -0x7f, RZ ;  /* 0xffffff8107077810 */ /* 0x000fc60007ffe0ff */
[----:B------:R-:W-:Y:S01]  /*09b0*/  IMAD.IADD R3, R10, 0x1, -R3 ;  /* 0x000000010a037824 */ /* 0x000fe200078e0a03 */
[C---:B------:R-:W-:Y:S01]  /*09c0*/  IADD3 R8, PT, PT, R7.reuse, 0x7f, -R8 ;  /* 0x0000007f07087810 */ /* 0x040fe20007ffe808 */
[----:B------:R-:W-:Y:S02]  /*09d0*/  IMAD R0, R7, -0x800000, R9 ;  /* 0xff80000007007824 */ /* 0x000fe400078e0209 */
[----:B------:R-:W0:Y:S01]  /*09e0*/  MUFU.RCP R10, R3 ;  /* 0x00000003000a7308 */ /* 0x000e220000001000 */
[----:B------:R-:W-:Y:S01]  /*09f0*/  FADD.FTZ R13, -R3, -RZ ;  /* 0x800000ff030d7221 */ /* 0x000fe20000010100 */
[----:B------:R-:W-:-:S03]  /*0a00*/  IMAD.IADD R8, R8, 0x1, R11 ;  /* 0x0000000108087824 */ /* 0x000fc600078e020b */
[----:B0-----:R-:W-:-:S04]  /*0a10*/  FFMA R15, R10, R13, 1 ;  /* 0x3f8000000a0f7423 */ /* 0x001fc8000000000d */
[----:B------:R-:W-:-:S04]  /*0a20*/  FFMA R12, R10, R15, R10 ;  /* 0x0000000f0a0c7223 */ /* 0x000fc8000000000a */
[----:B------:R-:W-:-:S04]  /*0a30*/  FFMA R9, R0, R12, RZ ;  /* 0x0000000c00097223 */ /* 0x000fc800000000ff */
[----:B------:R-:W-:-:S04]  /*0a40*/  FFMA R10, R13, R9, R0 ;  /* 0x000000090d0a7223 */ /* 0x000fc80000000000 */
[----:B------:R-:W-:-:S04]  /*0a50*/  FFMA R9, R12, R10, R9 ;  /* 0x0000000a0c097223 */ /* 0x000fc80000000009 */
[----:B------:R-:W-:-:S04]  /*0a60*/  FFMA R10, R13, R9, R0 ;  /* 0x000000090d0a7223 */ /* 0x000fc80000000000 */
[----:B------:R-:W-:-:S05]  /*0a70*/  FFMA R0, R12, R10, R9 ;  /* 0x0000000a0c007223 */ /* 0x000fca0000000009 */
[----:B------:R-:W-:-:S04]  /*0a80*/  SHF.R.U32.HI R3, RZ, 0x17, R0 ;  /* 0x00000017ff037819 */ /* 0x000fc80000011600 */
[----:B------:R-:W-:-:S05]  /*0a90*/  LOP3.LUT R3, R3, 0xff, RZ, 0xc0, !PT ;  /* 0x000000ff03037812 */ /* 0x000fca00078ec0ff */
[----:B------:R-:W-:-:S04]  /*0aa0*/  IMAD.IADD R11, R3, 0x1, R8 ;  /* 0x00000001030b7824 */ /* 0x000fc800078e0208 */
[----:B------:R-:W-:-:S05]  /*0ab0*/  VIADD R3, R11, 0xffffffff ;  /* 0xffffffff0b037836 */ /* 0x000fca0000000000 */
[----:B------:R-:W-:-:S13]  /*0ac0*/  ISETP.GE.U32.AND P0, PT, R3, 0xfe, PT ;  /* 0x000000fe0300780c */ /* 0x000fda0003f06070 */
[----:B------:R-:W-:Y:S05]  /*0ad0*/  @!P0 BRA `(.L_x_11) ;  /* 0x0000000000808947 */ /* 0x000fea0003800000 */
[----:B------:R-:W-:-:S13]  /*0ae0*/  ISETP.GT.AND P0, PT, R11, 0xfe, PT ;  /* 0x000000fe0b00780c */ /* 0x000fda0003f04270 */
[----:B------:R-:W-:Y:S05]  /*0af0*/  @P0 BRA `(.L_x_12) ;  /* 0x00000000006c0947 */ /* 0x000fea0003800000 */
[----:B------:R-:W-:-:S13]  /*0b00*/  ISETP.GE.AND P0, PT, R11, 0x1, PT ;  /* 0x000000010b00780c */ /* 0x000fda0003f06270 */
[----:B------:R-:W-:Y:S05]  /*0b10*/  @P0 BRA `(.L_x_13) ;  /* 0x0000000000740947 */ /* 0x000fea0003800000 */
[----:B------:R-:W-:Y:S02]  /*0b20*/  ISETP.GE.AND P0, PT, R11, -0x18, PT ;  /* 0xffffffe80b00780c */ /* 0x000fe40003f06270 */
[----:B------:R-:W-:-:S11]  /*0b30*/  LOP3.LUT R0, R0, 0x80000000, RZ, 0xc0, !PT ;  /* 0x8000000000007812 */ /* 0x000fd600078ec0ff */
[----:B------:R-:W-:Y:S05]  /*0b40*/  @!P0 BRA `(.L_x_13) ;  /* 0x0000000000688947 */ /* 0x000fea0003800000 */
[CCC-:B------:R-:W-:Y:S01]  /*0b50*/  FFMA.RZ R3, R12.reuse, R10.reuse, R9.reuse ;  /* 0x0000000a0c037223 */ /* 0x1c0fe2000000c009 */
[CCC-:B------:R-:W-:Y:S01]  /*0b60*/  FFMA.RM R8, R12.reuse, R10.reuse, R9.reuse ;  /* 0x0000000a0c087223 */ /* 0x1c0fe20000004009 */
[C---:B------:R-:W-:Y:S02]  /*0b70*/  ISETP.NE.AND P2, PT, R11.reuse, RZ, PT ;  /* 0x000000ff0b00720c */ /* 0x040fe40003f45270 */
[----:B------:R-:W-:Y:S02]  /*0b80*/  ISETP.NE.AND P1, PT, R11, RZ, PT ;  /* 0x000000ff0b00720c */ /* 0x000fe40003f25270 */
[----:B------:R-:W-:Y:S01]  /*0b90*/  LOP3.LUT R7, R3, 0x7fffff, RZ, 0xc0, !PT ;  /* 0x007fffff03077812 */ /* 0x000fe200078ec0ff */
[----:B------:R-:W-:Y:S01]  /*0ba0*/  FFMA.RP R3, R12, R10, R9 ;  /* 0x0000000a0c037223 */ /* 0x000fe20000008009 */
[C---:B------:R-:W-:Y:S01]  /*0bb0*/  VIADD R10, R11.reuse, 0x20 ;  /* 0x000000200b0a7836 */ /* 0x040fe20000000000 */
[----:B------:R-:W-:Y:S02]  /*0bc0*/  IADD3 R9, PT, PT, -R11, RZ, RZ ;  /* 0x000000ff0b097210 */ /* 0x000fe40007ffe1ff */
[----:B------:R-:W-:-:S02]  /*0bd0*/  LOP3.LUT R7, R7, 0x800000, RZ, 0xfc, !PT ;  /* 0x0080000007077812 */ /* 0x000fc400078efcff */
[----:B------:R-:W-:Y:S02]  /*0be0*/  FSETP.NEU.FTZ.AND P0, PT, R3, R8, PT ;  /* 0x000000080300720b */ /* 0x000fe40003f1d000 */
[----:B------:R-:W-:Y:S02]  /*0bf0*/  SHF.L.U32 R10, R7, R10, RZ ;  /* 0x0000000a070a7219 */ /* 0x000fe400000006ff */
[----:B------:R-:W-:Y:S02]  /*0c00*/  SEL R8, R9, RZ, P2 ;  /* 0x000000ff09087207 */ /* 0x000fe40001000000 */
[----:B------:R-:W-:Y:S02]  /*0c10*/  ISETP.NE.AND P1, PT, R10, RZ, P1 ;  /* 0x000000ff0a00720c */ /* 0x000fe40000f25270 */
[----:B------:R-:W-:Y:S02]  /*0c20*/  SHF.R.U32.HI R8, RZ, R8, R7 ;  /* 0x00000008ff087219 */ /* 0x000fe40000011607 */
[----:B------:R-:W-:-:S02]  /*0c30*/  PLOP3.LUT P0, PT, P0, P1, PT, 0xf8, 0x8f ;  /* 0x00000000008f781c */ /* 0x000fc40000703f70 */
[----:B------:R-:W-:Y:S02]  /*0c40*/  SHF.R.U32.HI R10, RZ, 0x1, R8 ;  /* 0x00000001ff0a7819 */ /* 0x000fe40000011608 */
[----:B------:R-:W-:-:S04]  /*0c50*/  SEL R3, RZ, 0x1, !P0 ;  /* 0x00000001ff037807 */ /* 0x000fc80004000000 */
[----:B------:R-:W-:-:S04]  /*0c60*/  LOP3.LUT R3, R3, 0x1, R10, 0xf8, !PT ;  /* 0x0000000103037812 */ /* 0x000fc800078ef80a */
[----:B------:R-:W-:-:S05]  /*0c70*/  LOP3.LUT R3, R3, R8, RZ, 0xc0, !PT ;  /* 0x0000000803037212 */ /* 0x000fca00078ec0ff */
[----:B------:R-:W-:-:S05]  /*0c80*/  IMAD.IADD R3, R10, 0x1, R3 ;  /* 0x000000010a037824 */ /* 0x000fca00078e0203 */
[----:B------:R-:W-:Y:S01]  /*0c90*/  LOP3.LUT R0, R3, R0, RZ, 0xfc, !PT ;  /* 0x0000000003007212 */ /* 0x000fe200078efcff */
[----:B------:R-:W-:Y:S06]  /*0ca0*/  BRA `(.L_x_13) ;  /* 0x0000000000107947 */ /* 0x000fec0003800000 */
.L_x_12:
[----:B------:R-:W-:-:S04]  /*0cb0*/  LOP3.LUT R0, R0, 0x80000000, RZ, 0xc0, !PT ;  /* 0x8000000000007812 */ /* 0x000fc800078ec0ff */
[----:B------:R-:W-:Y:S01]  /*0cc0*/  LOP3.LUT R0, R0, 0x7f800000, RZ, 0xfc, !PT ;  /* 0x7f80000000007812 */ /* 0x000fe200078efcff */
[----:B------:R-:W-:Y:S06]  /*0cd0*/  BRA `(.L_x_13) ;  /* 0x0000000000047947 */ /* 0x000fec0003800000 */
.L_x_11:
[----:B------:R-:W-:-:S07]  /*0ce0*/  IMAD R0, R8, 0x800000, R0 ;  /* 0x0080000008007824 */ /* 0x000fce00078e0200 */
.L_x_13:
[----:B------:R-:W-:Y:S05]  /*0cf0*/  BSYNC.RECONVERGENT B3 ;  /* 0x0000000000037941 */ /* 0x000fea0003800200 */
.L_x_10:
[----:B------:R-:W-:Y:S05]  /*0d00*/  BRA `(.L_x_14) ;  /* 0x0000000000207947 */ /* 0x000fea0003800000 */
.L_x_9:
[----:B------:R-:W-:-:S04]  /*0d10*/  LOP3.LUT R0, R10, 0x80000000, R9, 0x48, !PT ;  /* 0x800000000a007812 */ /* 0x000fc800078e4809 */
[----:B------:R-:W-:Y:S01]  /*0d20*/  LOP3.LUT R0, R0, 0x7f800000, RZ, 0xfc, !PT ;  /* 0x7f80000000007812 */ /* 0x000fe200078efcff */
[----:B------:R-:W-:Y:S06]  /*0d30*/  BRA `(.L_x_14) ;  /* 0x0000000000147947 */ /* 0x000fec0003800000 */
.L_x_8:
[----:B------:R-:W-:Y:S01]  /*0d40*/  LOP3.LUT R0, R10, 0x80000000, R9, 0x48, !PT ;  /* 0x800000000a007812 */ /* 0x000fe200078e4809 */
[----:B------:R-:W-:Y:S06]  /*0d50*/  BRA `(.L_x_14) ;  /* 0x00000000000c7947 */ /* 0x000fec0003800000 */
.L_x_7:
[----:B------:R-:W0:Y:S01]  /*0d60*/  MUFU.RSQ R0, -QNAN ;  /* 0xffc0000000007908 */ /* 0x000e220000001400 */
[----:B------:R-:W-:Y:S05]  /*0d70*/  BRA `(.L_x_14) ;  /* 0x0000000000047947 */ /* 0x000fea0003800000 */
.L_x_6:
[----:B------:R-:W-:-:S07]  /*0d80*/  FADD.FTZ R0, R0, R3 ;  /* 0x0000000300007221 */ /* 0x000fce0000010000 */
.L_x_14:
[----:B------:R-:W-:Y:S05]  /*0d90*/  BSYNC.RECONVERGENT B2 ;  /* 0x0000000000027941 */ /* 0x000fea0003800200 */
.L_x_4:
[----:B------:R-:W-:-:S04]  /*0da0*/  IMAD.MOV.U32 R7, RZ, RZ, 0x0 ;  /* 0x00000000ff077424 */ /* 0x000fc800078e00ff */
[----:B0-----:R-:W-:Y:S05]  /*0db0*/  RET.REL.NODEC R6 `(_Z10metropolisPiP17curandStateXORWOWfi) ;  /* 0xfffffff006907950 */ /* 0x001fea0003c3ffff */
.L_x_15:
[----:B------:R-:W-:-:S00]  /*0dc0*/  BRA `(.L_x_15) ;  /* 0xfffffffc00fc7947 */ /* 0x000fc0000383ffff */
[----:B------:R-:W-:-:S00]  /*0dd0*/  NOP ;  /* 0x0000000000007918 */ /* 0x000fc00000000000 */
        /* <DEDUP_REMOVED lines=10> */
.L_x_25:


//--------------------- .text._Z11setupKernelP17curandStateXORWOWm --------------------------
	.section	.text._Z11setupKernelP17curandStateXORWOWm,"ax",@progbits
	.align	128
        .global         _Z11setupKernelP17curandStateXORWOWm
        .type           _Z11setupKernelP17curandStateXORWOWm,@function
        .size           _Z11setupKernelP17curandStateXORWOWm,(.L_x_27 - _Z11setupKernelP17curandStateXORWOWm)
        .other          _Z11setupKernelP17curandStateXORWOWm,@"STO_CUDA_ENTRY STV_DEFAULT"
_Z11setupKernelP17curandStateXORWOWm:
.text._Z11setupKernelP17curandStateXORWOWm:
        /* <DEDUP_REMOVED lines=12> */
[----:B------:R-:W0:Y:S01]  /*00c0*/  LDC.64 R4, c[0x0][0x388] ;  /* 0x0000e200ff047b82 */ /* 0x000e220000000a00 */
[----:B------:R-:W1:Y:S01]  /*00d0*/  LDCU.64 UR4, c[0x0][0x358] ;  /* 0x00006b00ff0477ac */ /* 0x000e620008000a00 */
[----:B------:R-:W-:Y:S01]  /*00e0*/  IMAD R13, R3, 0x200, R0 ;  /* 0x00000200030d7824 */ /* 0x000fe200078e0200 */
[----:B------:R-:W-:Y:S04]  /*00f0*/  BSSY.RECONVERGENT B0, `(.L_x_16) ;  /* 0x00000e2000007945 */ /* 0x000fe80003800200 */
[----:B------:R-:W-:Y:S01]  /*0100*/  ISETP.NE.AND P0, PT, R13, RZ, PT ;  /* 0x000000ff0d00720c */ /* 0x000fe20003f05270 */
[----:B------:R-:W2:Y:S01]  /*0110*/  LDC.64 R6, c[0x0][0x380] ;  /* 0x0000e000ff067b82 */ /* 0x000ea20000000a00 */
[----:B0-----:R-:W-:Y:S02]  /*0120*/  LOP3.LUT R2, R4, 0xaad26b49, RZ, 0x3c, !PT ;  /* 0xaad26b4904027812 */ /* 0x001fe400078e3cff */
[----:B------:R-:W-:-:S03]  /*0130*/  LOP3.LUT R4, R5, 0xf7dcefdd, RZ, 0x3c, !PT ;  /* 0xf7dcefdd05047812 */ /* 0x000fc600078e3cff */
[----:B------:R-:W-:Y:S02]  /*0140*/  IMAD R2, R2, 0x4182bed5, RZ ;  /* 0x4182bed502027824 */ /* 0x000fe400078e02ff */
[----:B------:R-:W-:Y:S02]  /*0150*/  IMAD R3, R4, -0x658354e5, RZ ;  /* 0x9a7cab1b04037824 */ /* 0x000fe400078e02ff */
[----:B--2---:R-:W-:Y:S01]  /*0160*/  IMAD.WIDE R6, R13, 0x30, R6 ;  /* 0x000000300d067825 */ /* 0x004fe200078e0206 */
[C---:B------:R-:W-:Y:S02]  /*0170*/  LOP3.LUT R8, R2.reuse, 0x159a55e5, RZ, 0x3c, !PT ;  /* 0x159a55e502087812 */ /* 0x040fe400078e3cff */
[C---:B------:R-:W-:Y:S01]  /*0180*/  IADD3 R4, PT, PT, R2.reuse, 0x64f0c9, R3 ;  /* 0x0064f0c902047810 */ /* 0x040fe20007ffe003 */
[C---:B------:R-:W-:Y:S01]  /*0190*/  VIADD R5, R2.reuse, 0x75bcd15 ;  /* 0x075bcd1502057836 */ /* 0x040fe20000000000 */
[----:B------:R-:W-:Y:S01]  /*01a0*/  LOP3.LUT R10, R3, 0x5491333, RZ, 0x3c, !PT ;  /* 0x05491333030a7812 */ /* 0x000fe200078e3cff */
[----:B------:R-:W-:-:S02]  /*01b0*/  VIADD R11, R2, 0x583f19 ;  /* 0x00583f19020b7836 */ /* 0x000fc40000000000 */
[----:B------:R-:W-:Y:S01]  /*01c0*/  VIADD R9, R3, 0x1f123bb5 ;  /* 0x1f123bb503097836 */ /* 0x000fe20000000000 */
[----:B-1----:R0:W-:Y:S04]  /*01d0*/  STG.E.64 desc[UR4][R6.64], R4 ;  /* 0x0000000406007986 */ /* 0x0021e8000c101b04 */
[----:B------:R0:W-:Y:S04]  /*01e0*/  STG.E.64 desc[UR4][R6.64+0x8], R8 ;  /* 0x0000080806007986 */ /* 0x0001e8000c101b04 */
[----:B------:R0:W-:Y:S01]  /*01f0*/  STG.E.64 desc[UR4][R6.64+0x10], R10 ;  /* 0x0000100a06007986 */ /* 0x0001e2000c101b04 */
[----:B------:R-:W-:Y:S05]  /*0200*/  @!P0 BRA `(.L_x_17) ;  /* 0x0000000c00408947 */ /* 0x000fea0003800000 */
[----:B------:R-:W-:Y:S01]  /*0210*/  SHF.R.S32.HI R0, RZ, 0x1f, R13 ;  /* 0x0000001fff007819 */ /* 0x000fe2000001140d */
[----:B------:R-:W-:-:S07]  /*0220*/  IMAD.MOV.U32 R12, RZ, RZ, RZ ;  /* 0x000000ffff0c7224 */ /* 0x000fce00078e00ff */
.L_x_23:
[----:B-1----:R-:W-:Y:S01]  /*0230*/  LOP3.LUT R2, R13, 0x3, RZ, 0xc0, !PT ;  /* 0x000000030d027812 */ /* 0x002fe200078ec0ff */
[----:B------:R-:W-:Y:S03]  /*0240*/  BSSY.RECONVERGENT B1, `(.L_x_18) ;  /* 0x00000c6000017945 */ /* 0x000fe60003800200 */
[----:B------:R-:W-:-:S04]  /*0250*/  ISETP.NE.U32.AND P0, PT, R2, RZ, PT ;  /* 0x000000ff0200720c */ /* 0x000fc80003f05070 */
[----:B------:R-:W-:-:S13]  /*0260*/  ISETP.NE.AND.EX P0, PT, RZ, RZ, PT, P0 ;  /* 0x000000ffff00720c */ /* 0x000fda0003f05300 */
[----:B------:R-:W-:Y:S05]  /*0270*/  @!P0 BRA `(.L_x_19) ;  /* 0x0000000c00088947 */ /* 0x000fea0003800000 */
[----:B0-----:R-:W0:Y:S01]  /*0280*/  LDC.64 R8, c[0x4][RZ] ;  /* 0x01000000ff087b82 */ /* 0x001e220000000a00 */
[----:B------:R-:W-:Y:S02]  /*0290*/  IMAD.MOV.U32 R14, RZ, RZ, RZ ;  /* 0x000000ffff0e7224 */ /* 0x000fe400078e00ff */
[----:B0-----:R-:W-:-:S07]  /*02a0*/  IMAD.WIDE.U32 R8, R12, 0xc80, R8 ;  /* 0x00000c800c087825 */ /* 0x001fce00078e0008 */
.L_x_22:
[----:B-1----:R-:W-:Y:S01]  /*02b0*/  IMAD.MOV.U32 R15, RZ, RZ, RZ ;  /* 0x000000ffff0f7224 */ /* 0x002fe200078e00ff */
[----:B------:R-:W-:Y:S01]  /*02c0*/  CS2R R2, SRZ ;  /* 0x0000000000027805 */ /* 0x000fe2000001ff00 */
[----:B------:R-:W-:Y:S01]  /*02d0*/  IMAD.MOV.U32 R17, RZ, RZ, RZ ;  /* 0x000000ffff117224 */ /* 0x000fe200078e00ff */
[----:B------:R-:W-:-:S07]  /*02e0*/  CS2R R4, SRZ ;  /* 0x0000000000047805 */ /* 0x000fce000001ff00 */
.L_x_21:
[----:B------:R-:W-:-:S05]  /*02f0*/  IMAD.WIDE.U32 R10, R17, 0x4, R6 ;  /* 0x00000004110a7825 */ /* 0x000fca00078e0006 */
[----:B------:R0:W5:Y:S01]  /*0300*/  LDG.E R16, desc[UR4][R10.64+0x4] ;  /* 0x000004040a107981 */ /* 0x000162000c1e1900 */
[----:B------:R-:W-:-:S07]  /*0310*/  IMAD.MOV.U32 R19, RZ, RZ, RZ ;  /* 0x000000ffff137224 */ /* 0x000fce00078e00ff */
.L_x_20:
[----:B-----5:R-:W-:Y:S01]  /*0320*/  SHF.R.U32.HI R24, RZ, R19, R16 ;  /* 0x00000013ff187219 */ /* 0x020fe20000011610 */
[----:B0-----:R-:W-:-:S03]  /*0330*/  IMAD.SHL.U32 R10, R17, 0x20, RZ ;  /* 0x00000020110a7824 */ /* 0x001fc600078e00ff */
[----:B------:R-:W-:Y:S01]  /*0340*/  LOP3.LUT R11, R24, 0x1, RZ, 0xc0, !PT ;  /* 0x00000001180b7812 */ /* 0x000fe200078ec0ff */
[----:B------:R-:W-:-:S03]  /*0350*/  IMAD.IADD R10, R10, 0x1, R19 ;  /* 0x000000010a0a7824 */ /* 0x000fc600078e0213 */
[----:B------:R-:W-:Y:S01]  /*0360*/  ISETP.NE.U32.AND P0, PT, R11, 0x1, PT ;  /* 0x000000010b00780c */ /* 0x000fe20003f05070 */
[----:B------:R-:W-:-:S03]  /*0370*/  IMAD R11, R10, 0x5, RZ ;  /* 0x000000050a0b7824 */ /* 0x000fc600078e02ff */
[----:B------:R-:W-:Y:S01]  /*0380*/  R2P PR, R24, 0x7e ;  /* 0x0000007e18007804 */ /* 0x000fe20000000000 */
[----:B------:R-:W-:-:S08]  /*0390*/  IMAD.WIDE.U32 R10, R11, 0x4, R8 ;  /* 0x000000040b0a7825 */ /* 0x000fd000078e0008 */
[----:B------:R-:W2:Y:S04]  /*03a0*/  @!P0 LDG.E R18, desc[UR4][R10.64] ;  /* 0x000000040a128981 */ /* 0x000ea8000c1e1900 */
[----:B------:R-:W3:Y:S04]  /*03b0*/  @!P0 LDG.E R20, desc[UR4][R10.64+0x10] ;  /* 0x000010040a148981 */ /* 0x000ee8000c1e1900 */
[----:B------:R-:W4:Y:S04]  /*03c0*/  @P1 LDG.E R22, desc[UR4][R10.64+0x14] ;  /* 0x000014040a161981 */ /* 0x000f28000c1e1900 */
[----:B------:R-:W4:Y:S04]  /*03d0*/  @P2 LDG.E R26, desc[UR4][R10.64+0x28] ;  /* 0x000028040a1a2981 */ /* 0x000f28000c1e1900 */
[----:B------:R-:W4:Y:S04]  /*03e0*/  @!P0 LDG.E R21, desc[UR4][R10.64+0x4] ;  /* 0x000004040a158981 */ /* 0x000f28000c1e1900 */
[----:B------:R-:W4:Y:S04]  /*03f0*/  @!P0 LDG.E R23, desc[UR4][R10.64+0xc] ;  /* 0x00000c040a178981 */ /* 0x000f28000c1e1900 */
[----:B------:R-:W4:Y:S04]  /*0400*/  @P1 LDG.E R25, desc[UR4][R10.64+0x18] ;  /* 0x000018040a191981 */ /* 0x000f28000c1e1900 */
[----:B------:R-:W4:Y:S04]  /*0410*/  @P3 LDG.E R28, desc[UR4][R10.64+0x3c] ;  /* 0x00003c040a1c3981 */ /* 0x000f28000c1e1900 */
[----:B------:R-:W4:Y:S01]  /*0420*/  @P6 LDG.E R27, desc[UR4][R10.64+0x7c] ;  /* 0x00007c040a1b6981 */ /* 0x000f22000c1e1900 */
[----:B--2---:R-:W-:-:S03]  /*0430*/  @!P0 LOP3.LUT R15, R15, R18, RZ, 0x3c, !PT ;  /* 0x000000120f0f8212 */ /* 0x004fc600078e3cff */
[----:B------:R-:W2:Y:S01]  /*0440*/  @!P0 LDG.E R18, desc[UR4][R10.64+0x8] ;  /* 0x000008040a128981 */ /* 0x000ea2000c1e1900 */
[----:B---3--:R-:W-:-:S03]  /*0450*/  @!P0 LOP3.LUT R3, R3, R20, RZ, 0x3c, !PT ;  /* 0x0000001403038212 */ /* 0x008fc600078e3cff */
[----:B------:R-:W3:Y:S01]  /*0460*/  @P1 LDG.E R20, desc[UR4][R10.64+0x24] ;  /* 0x000024040a141981 */ /* 0x000ee2000c1e1900 */
[----:B----4-:R-:W-:-:S03]  /*0470*/  @P1 LOP3.LUT R15, R15, R22, RZ, 0x3c, !PT ;  /* 0x000000160f0f1212 */ /* 0x010fc600078e3cff */
[----:B------:R-:W4:Y:S01]  /*0480*/  @P2 LDG.E R22, desc[UR4][R10.64+0x38] ;  /* 0x000038040a162981 */ /* 0x000f22000c1e1900 */
[----:B------:R-:W-:-:S03]  /*0490*/  @P2 LOP3.LUT R15, R15, R26, RZ, 0x3c, !PT ;  /* 0x0000001a0f0f2212 */ /* 0x000fc600078e3cff */
[----:B------:R-:W4:Y:S01]  /*04a0*/  @P4 LDG.E R26, desc[UR4][R10.64+0x50] ;  /* 0x000050040a1a4981 */ /* 0x000f22000c1e1900 */
[----:B------:R-:W-:-:S03]  /*04b0*/  @!P0 LOP3.LUT R4, R4, R21, RZ, 0x3c, !PT ;  /* 0x0000001504048212 */ /* 0x000fc600078e3cff */
[----:B------:R-:W4:Y:S01]  /*04c0*/  @P1 LDG.E R21, desc[UR4][R10.64+0x20] ;  /* 0x000020040a151981 */ /* 0x000f22000c1e1900 */
[----:B------:R-:W-:-:S03]  /*04d0*/  @!P0 LOP3.LUT R2, R2, R23, RZ, 0x3c, !PT ;  /* 0x0000001702028212 */ /* 0x000fc600078e3cff */
[----:B------:R-:W4:Y:S01]  /*04e0*/  @P2 LDG.E R23, desc[UR4][R10.64+0x2c] ;  /* 0x00002c040a172981 */ /* 0x000f22000c1e1900 */
[----:B------:R-:W-:-:S03]  /*04f0*/  @P1 LOP3.LUT R4, R4, R25, RZ, 0x3c, !PT ;  /* 0x0000001904041212 */ /* 0x000fc600078e3cff */
[----:B------:R-:W4:Y:S01]  /*0500*/  @P2 LDG.E R25, desc[UR4][R10.64+0x34] ;  /* 0x000034040a192981 */ /* 0x000f22000c1e1900 */
[----:B--2---:R-:W-:-:S03]  /*0510*/  @!P0 LOP3.LUT R5, R5, R18, RZ, 0x3c, !PT ;  /* 0x0000001205058212 */ /* 0x004fc600078e3cff */
[----:B------:R-:W2:Y:S01]  /*0520*/  @P1 LDG.E R18, desc[UR4][R10.64+0x1c] ;  /* 0x00001c040a121981 */ /* 0x000ea2000c1e1900 */
[----:B---3--:R-:W-:-:S03]  /*0530*/  @P1 LOP3.LUT R3, R3, R20, RZ, 0x3c, !PT ;  /* 0x0000001403031212 */ /* 0x008fc600078e3cff */
[----:B------:R-:W3:Y:S01]  /*0540*/  @P2 LDG.E R20, desc[UR4][R10.64+0x30] ;  /* 0x000030040a142981 */ /* 0x000ee2000c1e1900 */
[----:B----4-:R-:W-:-:S03]  /*0550*/  @P2 LOP3.LUT R3, R3, R22, RZ, 0x3c, !PT ;  /* 0x0000001603032212 */ /* 0x010fc600078e3cff */
[----:B------:R-:W4:Y:S01]  /*0560*/  @P3 LDG.E R22, desc[UR4][R10.64+0x4c] ;  /* 0x00004c040a163981 */ /* 0x000f22000c1e1900 */
[----:B------:R-:W-:-:S04]  /*0570*/  @P3 LOP3.LUT R15, R15, R28, RZ, 0x3c, !PT ;  /* 0x0000001c0f0f3212 */ /* 0x000fc800078e3cff */
[----:B------:R-:W-:Y:S02]  /*0580*/  @P4 LOP3.LUT R15, R15, R26, RZ, 0x3c, !PT ;  /* 0x0000001a0f0f4212 */ /* 0x000fe400078e3cff */
[----:B------:R-:W-:Y:S01]  /*0590*/  @P1 LOP3.LUT R2, R2, R21, RZ, 0x3c, !PT ;  /* 0x0000001502021212 */ /* 0x000fe200078e3cff */
[----:B------:R-:W4:Y:S04]  /*05a0*/  @P5 LDG.E R26, desc[UR4][R10.64+0x64] ;  /* 0x000064040a1a5981 */ /* 0x000f28000c1e1900 */
[----:B------:R-:W4:Y:S01]  /*05b0*/  @P3 LDG.E R21, desc[UR4][R10.64+0x40] ;  /* 0x000040040a153981 */ /* 0x000f22000c1e1900 */
[----:B------:R-:W-:Y:S02]  /*05c0*/  @P2 LOP3.LUT R4, R4, R23, RZ, 0x3c, !PT ;  /* 0x0000001704042212 */ /* 0x000fe400078e3cff */
[----:B------:R-:W-:Y:S01]  /*05d0*/  @P2 LOP3.LUT R2, R2, R25, RZ, 0x3c, !PT ;  /* 0x0000001902022212 */ /* 0x000fe200078e3cff */
[----:B------:R-:W4:Y:S04]  /*05e0*/  @P3 LDG.E R23, desc[UR4][R10.64+0x48] ;  /* 0x000048040a173981 */ /* 0x000f28000c1e1900 */
[----:B------:R-:W4:Y:S01]  /*05f0*/  @P4 LDG.E R25, desc[UR4][R10.64+0x54] ;  /* 0x000054040a194981 */ /* 0x000f22000c1e1900 */
[----:B--2---:R-:W-:-:S03]  /*0600*/  @P1 LOP3.LUT R5, R5, R18, RZ, 0x3c, !PT ;  /* 0x0000001205051212 */ /* 0x004fc600078e3cff */
[----:B------:R-:W2:Y:S01]  /*0610*/  @P3 LDG.E R18, desc[UR4][R10.64+0x44] ;  /* 0x000044040a123981 */ /* 0x000ea2000c1e1900 */
[----:B---3--:R-:W-:-:S03]  /*0620*/  @P2 LOP3.LUT R5, R5, R20, RZ, 0x3c, !PT ;  /* 0x0000001405052212 */ /* 0x008fc600078e3cff */
[----:B------:R-:W3:Y:S01]  /*0630*/  @P4 LDG.E R20, desc[UR4][R10.64+0x58] ;  /* 0x000058040a144981 */ /* 0x000ee2000c1e1900 */
[----:B----4-:R-:W-:-:S03]  /*0640*/  @P3 LOP3.LUT R3, R3, R22, RZ, 0x3c, !PT ;  /* 0x0000001603033212 */ /* 0x010fc600078e3cff */
[----:B------:R-:W4:Y:S01]  /*0650*/  @P4 LDG.E R22, desc[UR4][R10.64+0x60] ;  /* 0x000060040a164981 */ /* 0x000f22000c1e1900 */
[----:B------:R-:W-:Y:S02]  /*0660*/  LOP3.LUT P0, RZ, R24, 0x80, RZ, 0xc0, !PT ;  /* 0x0000008018ff7812 */ /* 0x000fe4000780c0ff */
[----:B------:R-:W-:Y:S02]  /*0670*/  @P5 LOP3.LUT R15, R15, R26, RZ, 0x3c, !PT ;  /* 0x0000001a0f0f5212 */ /* 0x000fe400078e3cff */
[----:B------:R-:W4:Y:S01]  /*0680*/  @P6 LDG.E R26, desc[UR4][R10.64+0x78] ;  /* 0x000078040a1a6981 */ /* 0x000f22000c1e1900 */
[----:B------:R-:W-:-:S03]  /*0690*/  @P3 LOP3.LUT R4, R4, R21, RZ, 0x3c, !PT ;  /* 0x0000001504043212 */ /* 0x000fc600078e3cff */
[----:B------:R-:W4:Y:S01]  /*06a0*/  @P4 LDG.E R21, desc[UR4][R10.64+0x5c] ;  /* 0x00005c040a154981 */ /* 0x000f22000c1e1900 */
[----:B------:R-:W-:-:S03]  /*06b0*/  @P3 LOP3.LUT R2, R2, R23, RZ, 0x3c, !PT ;  /* 0x0000001702023212 */ /* 0x000fc600078e3cff */
[----:B------:R-:W4:Y:S01]  /*06c0*/  @P5 LDG.E R23, desc[UR4][R10.64+0x68] ;  /* 0x000068040a175981 */ /* 0x000f22000c1e1900 */
[----:B------:R-:W-:-:S03]  /*06d0*/  @P4 LOP3.LUT R4, R4, R25, RZ, 0x3c, !PT ;  /* 0x0000001904044212 */ /* 0x000fc600078e3cff */
[----:B------:R-:W4:Y:S01]  /*06e0*/  @P5 LDG.E R25, desc[UR4][R10.64+0x70] ;  /* 0x000070040a195981 */ /* 0x000f22000c1e1900 */
[----:B--2---:R-:W-:-:S03]  /*06f0*/  @P3 LOP3.LUT R5, R5, R18, RZ, 0x3c, !PT ;  /* 0x0000001205053212 */ /* 0x004fc600078e3cff */
[----:B------:R-:W2:Y:S01]  /*0700*/  @P5 LDG.E R18, desc[UR4][R10.64+0x6c] ;  /* 0x00006c040a125981 */ /* 0x000ea2000c1e1900 */
[----:B---3--:R-:W-:-:S03]  /*0710*/  @P4 LOP3.LUT R5, R5, R20, RZ, 0x3c, !PT ;  /* 0x0000001405054212 */ /* 0x008fc600078e3cff */
[----:B------:R-:W3:Y:S01]  /*0720*/  @P5 LDG.E R20, desc[UR4][R10.64+0x74] ;  /* 0x000074040a145981 */ /* 0x000ee2000c1e1900 */
[----:B----4-:R-:W-:-:S03]  /*0730*/  @P4 LOP3.LUT R3, R3, R22, RZ, 0x3c, !PT ;  /* 0x0000001603034212 */ /* 0x010fc600078e3cff */
[----:B------:R-:W4:Y:S01]  /*0740*/  @P0 LDG.E R22, desc[UR4][R10.64+0x8c] ;  /* 0x00008c040a160981 */ /* 0x000f22000c1e1900 */
[----:B------:R-:W-:-:S03]  /*0750*/  @P6 LOP3.LUT R15, R15, R26, RZ, 0x3c, !PT ;  /* 0x0000001a0f0f6212 */ /* 0x000fc600078e3cff */
        /* <DEDUP_REMOVED lines=13> */
[----:B------:R-:W-:Y:S02]  /*0830*/  @P6 LOP3.LUT R4, R4, R27, RZ, 0x3c, !PT ;  /* 0x0000001b04046212 */ /* 0x000fe400078e3cff */
[----:B------:R-:W-:Y:S02]  /*0840*/  @P6 LOP3.LUT R2, R2, R21, RZ, 0x3c, !PT ;  /* 0x0000001502026212 */ /* 0x000fe400078e3cff */
[----:B------:R-:W-:Y:S02]  /*0850*/  @P0 LOP3.LUT R4, R4, R23, RZ, 0x3c, !PT ;  /* 0x0000001704040212 */ /* 0x000fe400078e3cff */
[----:B------:R-:W-:Y:S02]  /*0860*/  @P0 LOP3.LUT R2, R2, R25, RZ, 0x3c, !PT ;  /* 0x0000001902020212 */ /* 0x000fe400078e3cff */
[----:B--2---:R-:W-:Y:S02]  /*0870*/  @P6 LOP3.LUT R5, R5, R18, RZ, 0x3c, !PT ;  /* 0x0000001205056212 */ /* 0x004fe400078e3cff */
[----:B---3--:R-:W-:-:S02]  /*0880*/  @P6 LOP3.LUT R3, R3, R20, RZ, 0x3c, !PT ;  /* 0x0000001403036212 */ /* 0x008fc400078e3cff */
[----:B----4-:R-:W-:Y:S02]  /*0890*/  @P0 LOP3.LUT R5, R5, R22, RZ, 0x3c, !PT ;  /* 0x0000001605050212 */ /* 0x010fe400078e3cff */
[----:B------:R-:W-:Y:S02]  /*08a0*/  @P0 LOP3.LUT R3, R3, R26, RZ, 0x3c, !PT ;  /* 0x0000001a03030212 */ /* 0x000fe400078e3cff */
[----:B------:R-:W-:-:S13]  /*08b0*/  R2P PR, R24.B1, 0x7f ;  /* 0x0000007f18007804 */ /* 0x000fda0000001000 */
[----:B------:R-:W2:Y:S04]  /*08c0*/  @P0 LDG.E R18, desc[UR4][R10.64+0xa0] ;  /* 0x0000a0040a120981 */ /* 0x000ea8000c1e1900 */
[----:B------:R-:W3:Y:S04]  /*08d0*/  @P1 LDG.E R22, desc[UR4][R10.64+0xb4] ;  /* 0x0000b4040a161981 */ /* 0x000ee8000c1e1900 */
[----:B------:R-:W4:Y:S04]  /*08e0*/  @P2 LDG.E R26, desc[UR4][R10.64+0xc8] ;  /* 0x0000c8040a1a2981 */ /* 0x000f28000c1e1900 */
[----:B------:R-:W4:Y:S04]  /*08f0*/  @P3 LDG.E R28, desc[UR4][R10.64+0xdc] ;  /* 0x0000dc040a1c3981 */ /* 0x000f28000c1e1900 */
[----:B------:R-:W4:Y:S04]  /*0900*/  @P0 LDG.E R23, desc[UR4][R10.64+0xa4] ;  /* 0x0000a4040a170981 */ /* 0x000f28000c1e1900 */
[----:B------:R-:W4:Y:S04]  /*0910*/  @P0 LDG.E R20, desc[UR4][R10.64+0xa8] ;  /* 0x0000a8040a140981 */ /* 0x000f28000c1e1900 */
[----:B------:R-:W4:Y:S04]  /*0920*/  @P4 LDG.E R25, desc[UR4][R10.64+0xf0] ;  /* 0x0000f0040a194981 */ /* 0x000f28000c1e1900 */
        /* <DEDUP_REMOVED lines=21> */
[----:B------:R-:W-:Y:S02]  /*0a80*/  LOP3.LUT P0, RZ, R24, 0x8000, RZ, 0xc0, !PT ;  /* 0x0000800018ff7812 */ /* 0x000fe4000780c0ff */
[----:B----4-:R-:W-:Y:S01]  /*0a90*/  @P5 LOP3.LUT R15, R15, R26, RZ, 0x3c, !PT ;  /* 0x0000001a0f0f5212 */ /* 0x010fe200078e3cff */
[----:B------:R-:W4:Y:S04]  /*0aa0*/  @P3 LDG.E R24, desc[UR4][R10.64+0xe4] ;  /* 0x0000e4040a183981 */ /* 0x000f28000c1e1900 */
[----:B------:R-:W2:Y:S01]  /*0ab0*/  @P6 LDG.E R26, desc[UR4][R10.64+0x118] ;  /* 0x000118040a1a6981 */ /* 0x000ea2000c1e1900 */
        /* <DEDUP_REMOVED lines=8> */
[----:B---3--:R-:W-:-:S03]  /*0b40*/  @P2 LOP3.LUT R3, R3, R22, RZ, 0x3c, !PT ;  /* 0x0000001603032212 */ /* 0x008fc600078e3cff */
[----:B------:R-:W3:Y:S01]  /*0b50*/  @P4 LDG.E R22, desc[UR4][R10.64+0x100] ;  /* 0x000100040a164981 */ /* 0x000ee2000c1e1900 */
[----:B--2---:R-:W-:-:S03]  /*0b60*/  @P6 LOP3.LUT R15, R15, R26, RZ, 0x3c, !PT ;  /* 0x0000001a0f0f6212 */ /* 0x004fc600078e3cff */
[----:B------:R-:W2:Y:S01]  /*0b70*/  @P0 LDG.E R26, desc[UR4][R10.64+0x12c] ;  /* 0x00012c040a1a0981 */ /* 0x000ea2000c1e1900 */
[----:B----4-:R-:W-:-:S03]  /*0b80*/  @P2 LOP3.LUT R2, R2, R23, RZ, 0x3c, !PT ;  /* 0x0000001702022212 */ /* 0x010fc600078e3cff */
[----:B------:R-:W4:Y:S01]  /*0b90*/  @P4 LDG.E R23, desc[UR4][R10.64+0xfc] ;  /* 0x0000fc040a174981 */ /* 0x000f22000c1e1900 */
[----:B------:R-:W-:-:S03]  /*0ba0*/  @P2 LOP3.LUT R5, R5, R20, RZ, 0x3c, !PT ;  /* 0x0000001405052212 */ /* 0x000fc600078e3cff */
[----:B------:R-:W4:Y:S01]  /*0bb0*/  @P4 LDG.E R20, desc[UR4][R10.64+0xf8] ;  /* 0x0000f8040a144981 */ /* 0x000f22000c1e1900 */
[----:B------:R-:W-:Y:S02]  /*0bc0*/  @P3 LOP3.LUT R2, R2, R27, RZ, 0x3c, !PT ;  /* 0x0000001b02023212 */ /* 0x000fe400078e3cff */
[----:B------:R-:W-:Y:S01]  /*0bd0*/  @P3 LOP3.LUT R4, R4, R25, RZ, 0x3c, !PT ;  /* 0x0000001904043212 */ /* 0x000fe200078e3cff */
[----:B------:R-:W4:Y:S01]  /*0be0*/  @P5 LDG.E R27, desc[UR4][R10.64+0x110] ;  /* 0x000110040a1b5981 */ /* 0x000f22000c1e1900 */
[----:B------:R-:W-:-:S03]  /*0bf0*/  @P3 LOP3.LUT R5, R5, R24, RZ, 0x3c, !PT ;  /* 0x0000001805053212 */ /* 0x000fc600078e3cff */
[----:B------:R-:W4:Y:S04]  /*0c00*/  @P5 LDG.E R25, desc[UR4][R10.64+0x108] ;  /* 0x000108040a195981 */ /* 0x000f28000c1e1900 */
        /* <DEDUP_REMOVED lines=19> */
[----:B------:R-:W-:-:S05]  /*0d40*/  VIADD R19, R19, 0x10 ;  /* 0x0000001013137836 */ /* 0x000fca0000000000 */
[----:B------:R-:W-:Y:S02]  /*0d50*/  ISETP.NE.AND P1, PT, R19, 0x20, PT ;  /* 0x000000201300780c */ /* 0x000fe40003f25270 */
[----:B------:R-:W-:Y:S02]  /*0d60*/  @P5 LOP3.LUT R3, R3, R18, RZ, 0x3c, !PT ;  /* 0x0000001203035212 */ /* 0x000fe400078e3cff */
[----:B------:R-:W-:Y:S02]  /*0d70*/  @P6 LOP3.LUT R4, R4, R21, RZ, 0x3c, !PT ;  /* 0x0000001504046212 */ /* 0x000fe400078e3cff */
[----:B---3--:R-:W-:-:S04]  /*0d80*/  @P6 LOP3.LUT R3, R3, R22, RZ, 0x3c, !PT ;  /* 0x0000001603036212 */ /* 0x008fc800078e3cff */
[----:B--2---:R-:W-:Y:S02]  /*0d90*/  @P0 LOP3.LUT R3, R3, R26, RZ, 0x3c, !PT ;  /* 0x0000001a03030212 */ /* 0x004fe400078e3cff */
[----:B----4-:R-:W-:Y:S02]  /*0da0*/  @P6 LOP3.LUT R2, R2, R23, RZ, 0x3c, !PT ;  /* 0x0000001702026212 */ /* 0x010fe400078e3cff */
[----:B------:R-:W-:Y:S02]  /*0db0*/  @P6 LOP3.LUT R5, R5, R20, RZ, 0x3c, !PT ;  /* 0x0000001405056212 */ /* 0x000fe400078e3cff */
[----:B------:R-:W-:Y:S02]  /*0dc0*/  @P0 LOP3.LUT R2, R2, R27, RZ, 0x3c, !PT ;  /* 0x0000001b02020212 */ /* 0x000fe400078e3cff */
[----:B------:R-:W-:Y:S02]  /*0dd0*/  @P0 LOP3.LUT R4, R4, R25, RZ, 0x3c, !PT ;  /* 0x0000001904040212 */ /* 0x000fe400078e3cff */
[----:B------:R-:W-:Y:S01]  /*0de0*/  @P0 LOP3.LUT R5, R5, R24, RZ, 0x3c, !PT ;  /* 0x0000001805050212 */ /* 0x000fe200078e3cff */
[----:B------:R-:W-:Y:S06]  /*0df0*/  @P1 BRA `(.L_x_20) ;  /* 0xfffffff400481947 */ /* 0x000fec000383ffff */
[----:B------:R-:W-:-:S05]  /*0e00*/  VIADD R17, R17, 0x1 ;  /* 0x0000000111117836 */ /* 0x000fca0000000000 */
[----:B------:R-:W-:-:S13]  /*0e10*/  ISETP.NE.AND P0, PT, R17, 0x5, PT ;  /* 0x000000051100780c */ /* 0x000fda0003f05270 */
[----:B------:R-:W-:Y:S05]  /*0e20*/  @P0 BRA `(.L_x_21) ;  /* 0xfffffff400300947 */ /* 0x000fea000383ffff */
[----:B------:R1:W-:Y:S01]  /*0e30*/  STG.E.64 desc[UR4][R6.64+0x8], R4 ;  /* 0x0000080406007986 */ /* 0x0003e2000c101b04 */
[----:B------:R-:W-:Y:S01]  /*0e40*/  VIADD R14, R14, 0x1 ;  /* 0x000000010e0e7836 */ /* 0x000fe20000000000 */
[----:B------:R-:W-:Y:S02]  /*0e50*/  LOP3.LUT R11, R13, 0x3, RZ, 0xc0, !PT ;  /* 0x000000030d0b7812 */ /* 0x000fe400078ec0ff */
[----:B------:R1:W-:Y:S02]  /*0e60*/  STG.E.64 desc[UR4][R6.64+0x10], R2 ;  /* 0x0000100206007986 */ /* 0x0003e4000c101b04 */
[----:B------:R-:W-:Y:S02]  /*0e70*/  ISETP.GE.U32.AND P0, PT, R14, R11, PT ;  /* 0x0000000b0e00720c */ /* 0x000fe40003f06070 */
[----:B------:R1:W-:Y:S11]  /*0e80*/  STG.E desc[UR4][R6.64+0x4], R15 ;  /* 0x0000040f06007986 */ /* 0x0003f6000c101904 */
[----:B------:R-:W-:Y:S05]  /*0e90*/  @!P0 BRA `(.L_x_22) ;  /* 0xfffffff400048947 */ /* 0x000fea000383ffff */
.L_x_19:
[----:B------:R-:W-:Y:S05]  /*0ea0*/  BSYNC.RECONVERGENT B1 ;  /* 0x0000000000017941 */ /* 0x000fea0003800200 */
.L_x_18:
[C---:B------:R-:W-:Y:S01]  /*0eb0*/  ISETP.GT.U32.AND P0, PT, R13.reuse, 0x3, PT ;  /* 0x000000030d00780c */ /* 0x040fe20003f04070 */
[----:B------:R-:W-:Y:S01]  /*0ec0*/  VIADD R12, R12, 0x1 ;  /* 0x000000010c0c7836 */ /* 0x000fe20000000000 */
[--C-:B------:R-:W-:Y:S02]  /*0ed0*/  SHF.R.U64 R13, R13, 0x2, R0.reuse ;  /* 0x000000020d0d7819 */ /* 0x100fe40000001200 */
[----:B------:R-:W-:Y:S02]  /*0ee0*/  ISETP.GT.U32.AND.EX P0, PT, R0, RZ, PT, P0 ;  /* 0x000000ff0000720c */ /* 0x000fe40003f04100 */
[----:B------:R-:W-:-:S11]  /*0ef0*/  SHF.R.U32.HI R0, RZ, 0x2, R0 ;  /* 0x00000002ff007819 */ /* 0x000fd60000011600 */
[----:B------:R-:W-:Y:S05]  /*0f00*/  @P0 BRA `(.L_x_23) ;  /* 0xfffffff000c80947 */ /* 0x000fea000383ffff */
.L_x_17:
[----:B------:R-:W-:Y:S05]  /*0f10*/  BSYNC.RECONVERGENT B0 ;  /* 0x0000000000007941 */ /* 0x000fea0003800200 */
.L_x_16:
[----:B------:R-:W-:Y:S04]  /*0f20*/  STG.E.64 desc[UR4][R6.64+0x18], RZ ;  /* 0x000018ff06007986 */ /* 0x000fe8000c101b04 */
[----:B------:R-:W-:Y:S04]  /*0f30*/  STG.E desc[UR4][R6.64+0x20], RZ ;  /* 0x000020ff06007986 */ /* 0x000fe8000c101904 */
[----:B------:R-:W-:Y:S01]  /*0f40*/  STG.E.64 desc[UR4][R6.64+0x28], RZ ;  /* 0x000028ff06007986 */ /* 0x000fe2000c101b04 */
[----:B------:R-:W-:Y:S05]  /*0f50*/  EXIT ;  /* 0x000000000000794d */ /* 0x000fea0003800000 */
.L_x_24:
        /* <DEDUP_REMOVED lines=10> */
.L_x_27:


//--------------------- .nv.global.init           --------------------------
	.section	.nv.global.init,"aw",@progbits
	.align	4
.nv.global.init:
	.type		mrg32k3aM1SubSeq,@object
	.size		mrg32k3aM1SubSeq,(mrg32k3aM2SubSeq - mrg32k3aM1SubSeq)
mrg32k3aM1SubSeq:
        /*0000*/ 	.byte	0x0b, 0xcc, 0xee, 0x04, 0x73, 0x29, 0x8b, 0x6f, 0xf6, 0x53, 0x03, 0xf6, 0x23, 0xf6, 0xea, 0xda
        /* <DEDUP_REMOVED lines=125> */
	.type		mrg32k3aM2SubSeq,@object
	.size		mrg32k3aM2SubSeq,(mrg32k3aM1 - mrg32k3aM2SubSeq)
mrg32k3aM2SubSeq:
        /* <DEDUP_REMOVED lines=126> */
	.type		mrg32k3aM1,@object
	.size		mrg32k3aM1,(mrg32k3aM1Seq - mrg32k3aM1)
mrg32k3aM1:
        /* <DEDUP_REMOVED lines=144> */
	.type		mrg32k3aM1Seq,@object
	.size		mrg32k3aM1Seq,(mrg32k3aM2 - mrg32k3aM1Seq)
mrg32k3aM1Seq:
        /* <DEDUP_REMOVED lines=144> */
	.type		mrg32k3aM2,@object
	.size		mrg32k3aM2,(mrg32k3aM2Seq - mrg32k3aM2)
mrg32k3aM2:
        /* <DEDUP_REMOVED lines=144> */
	.type		mrg32k3aM2Seq,@object
	.size		mrg32k3aM2Seq,(precalc_xorwow_matrix - mrg32k3aM2Seq)
mrg32k3aM2Seq:
        /* <DEDUP_REMOVED lines=144> */
	.type		precalc_xorwow_matrix,@object
	.size		precalc_xorwow_matrix,(precalc_xorwow_offset_matrix - precalc_xorwow_matrix)
precalc_xorwow_matrix:
        /* <DEDUP_REMOVED lines=6400> */
	.type		precalc_xorwow_offset_matrix,@object
	.size		precalc_xorwow_offset_matrix,(.L_1 - precalc_xorwow_offset_matrix)
precalc_xorwow_offset_matrix:
        /* <DEDUP_REMOVED lines=6400> */
.L_1:


//--------------------- .nv.shared.reserved.0     --------------------------
	.section	.nv.shared.reserved.0,"aw",@nobits
	.weak		__nv_reservedSMEM_offset_0_alias
	.size		__nv_reservedSMEM_offset_0_alias, 0, 64
	.other		__nv_reservedSMEM_offset_0_alias,@"STO_CUDA_RESERVED_SHARED STV_DEFAULT"
__nv_reservedSMEM_offset_0_alias:
	.zero		0
	.zero		64


//--------------------- .nv.constant0._Z10metropolisPiP17curandStateXORWOWfi --------------------------
	.section	.nv.constant0._Z10metropolisPiP17curandStateXORWOWfi,"a",@progbits
	.sectionflags	@""
	.align	4
.nv.constant0._Z10metropolisPiP17curandStateXORWOWfi:
	.zero		920


//--------------------- .nv.constant0._Z11setupKernelP17curandStateXORWOWm --------------------------
	.section	.nv.constant0._Z11setupKernelP17curandStateXORWOWm,"a",@progbits
	.sectionflags	@""
	.align	4
.nv.constant0._Z11setupKernelP17curandStateXORWOWm:
	.zero		912


//--------------------- SYMBOLS --------------------------

	.type		.nv.reservedSmem.offset0,@object
	.size		.nv.reservedSmem.offset0,0x4
